// auto-generated by cutlass_sweep.gemm — config: {"arch": "sm_100", "cluster_m": 1, "cluster_n": 1, "dtype": "bf16", "dtype_b": "bf16", "layout": "nt", "stages": 6, "tile_k": 64, "tile_m": 64, "tile_n": 64}
#include "cutlass/cutlass.h"
#include "cutlass/gemm/collective/collective_builder.hpp"
#include "cutlass/gemm/device/gemm_universal_adapter.h"
#include "cutlass/gemm/kernel/gemm_universal.hpp"
#include "cutlass/epilogue/collective/collective_builder.hpp"

using ElemA = cutlass::bfloat16_t;
using ElemB = cutlass::bfloat16_t;
using ElemCD = cutlass::bfloat16_t;
using Acc  = float;
using TileShape    = cute::Shape<cute::_64, cute::_64, cute::_64>;
using ClusterShape = cute::Shape<cute::_1, cute::_1, cute::_1>;

using CollectiveEpilogue = typename cutlass::epilogue::collective::CollectiveBuilder<
    cutlass::arch::Sm100, cutlass::arch::OpClassTensorOp,
    TileShape, ClusterShape,
    cutlass::epilogue::collective::EpilogueTileAuto,
    Acc, Acc,
    ElemCD, cutlass::layout::RowMajor, 128 / cutlass::sizeof_bits<ElemCD>::value,
    ElemCD, cutlass::layout::RowMajor, 128 / cutlass::sizeof_bits<ElemCD>::value,
    cutlass::epilogue::collective::EpilogueScheduleAuto
  >::CollectiveOp;

using CollectiveMainloop = typename cutlass::gemm::collective::CollectiveBuilder<
    cutlass::arch::Sm100, cutlass::arch::OpClassTensorOp,
    ElemA, cutlass::layout::RowMajor, 128 / cutlass::sizeof_bits<ElemA>::value,
    ElemB, cutlass::layout::ColumnMajor, 128 / cutlass::sizeof_bits<ElemB>::value,
    Acc,
    TileShape, ClusterShape,
    cutlass::gemm::collective::StageCount<6>,
    cutlass::gemm::collective::KernelScheduleAuto
  >::CollectiveOp;

using GemmKernel = cutlass::gemm::kernel::GemmUniversal<
    cute::Shape<int,int,int,int>,
    CollectiveMainloop,
    CollectiveEpilogue
>;
using Gemm = cutlass::gemm::device::GemmUniversalAdapter<GemmKernel>;

// Force the device kernel symbol into the cubin without needing a host main.
auto* _anchor = &cutlass::device_kernel<GemmKernel>;


// ===== COMPILED SASS (sm_100a) =====

	.target	sm_100a

	.elftype	@"ET_EXEC"


//--------------------- .note.nv.tkinfo           --------------------------
	.section	.note.nv.tkinfo,"",@"SHT_NOTE"
	.sectionflags	@"SHF_NOTE_NV_TKINFO"
	.tkinfo
        /*0018*/ 	.word	0x00000002
        /*0030*/ 	.string	""
        /*0030*/ 	.string	"ptxas"
        /*0030*/ 	.string	"Cuda compilation tools, release 13.0, V13.0.88"
        /*0030*/ 	.string	"Build cuda_13.0.r13.0/compiler.36424714_0"
        /*0030*/ 	.string	"-arch sm_100a -m 64 "



//--------------------- .note.nv.cuinfo           --------------------------
	.section	.note.nv.cuinfo,"",@"SHT_NOTE"
	.sectionflags	@"SHF_NOTE_NV_CUINFO"
        /*0018*/ 	.short	0x0002
        /*001a*/ 	.short	0x0064
        /*001c*/ 	.short	0x0082
	.zero		2


//--------------------- .nv.info                  --------------------------
	.section	.nv.info,"",@"SHT_CUDA_INFO"
	.align	4


	//----- nvinfo : EIATTR_REGCOUNT
	.align		4
        /*0000*/ 	.byte	0x04, 0x2f
        /*0002*/ 	.short	(.L_19 - .L_18)
	.align		4
.L_18:
        /*0004*/ 	.word	index@(_ZN7cutlass13device_kernelINS_4gemm6kernel13GemmUniversalIN4cute5tupleIJiiiiEEENS1_10collective13CollectiveMmaINS1_35MainloopSm100TmaUmmaWarpSpecializedILi6ELi2ELi4ENS5_IJNS4_1CILi1EEESB_SB_EEEEENS5_IJNSA_ILi64EEESE_SE_EEENS_10bfloat16_tENS5_IJlSB_lEEESG_SH_NS4_8TiledMMAINS4_8MMA_AtomIJNS4_20SM100_MMA_F16BF16_SSISG_SG_fLi64ELi64ELNS4_4UMMA5MajorE0ELSM_0ELNSL_7ScaleInE0ELSN_0EEEEEENS4_6LayoutISC_NS5_IJNSA_ILi0EEESR_SR_EEEEENS5_IJNS4_10UnderscoreESU_SU_EEEEENS4_13SM90_TMA_LOADENS4_14ComposedLayoutINS4_7SwizzleILi3ELi4ELi3EEENS4_18smem_ptr_flag_bitsILi16EEENSQ_INS5_IJNSA_ILi8EEESE_EEENS5_IJSE_SB_EEEEEEEvNS4_8identityESX_S17_vS18_EENS_8epilogue10collective18CollectiveEpilogueINS1A_23Sm100TmaWarpSpecializedILi3ELi2ELi16ELb1ELb0EEEJSF_NS5_IJNSQ_ISE_SB_EENSQ_INSA_ILi32EEESB_EEEEESG_SH_SG_SH_NS1A_6fusion15FusionCallbacksIS1E_NS1J_17LinearCombinationISG_fSG_fLNS_15FloatRoundStyleE2EEESF_S1I_JEEENS4_5SM1004TMEM4LOAD26SM100_TMEM_LOAD_16dp256b4xESX_NSY_INSZ_ILi2ELi4ELi3EEES12_NSQ_INS5_IJS13_S1G_EEENS5_IJS1G_SB_EEEEEEENS4_17SM75_U32x4_LDSM_NENS4_14SM90_TMA_STOREES1X_NS4_17SM90_U32x4_STSM_NENS4_39AutoVectorizingCopyWithAssumedAlignmentILi128EEEEEEvvEEEEvNT_6ParamsE)
        /*0008*/ 	.word	0x0000004f


	//----- nvinfo : EIATTR_FRAME_SIZE
	.align		4
.L_19:
        /*000c*/ 	.byte	0x04, 0x11
        /*000e*/ 	.short	(.L_21 - .L_20)
	.align		4
.L_20:
        /*0010*/ 	.word	index@($__internal_2_$__cuda_sm10x_tcgen05_guardrail_trap_unallocated_columns_being_dealloced)
        /*0014*/ 	.word	0x00000000


	//----- nvinfo : EIATTR_FRAME_SIZE
	.align		4
.L_21:
        /*0018*/ 	.byte	0x04, 0x11
        /*001a*/ 	.short	(.L_23 - .L_22)
	.align		4
.L_22:
        /*001c*/ 	.word	index@($__internal_1_$__cuda_sm10x_tcgen05_guardrail_trap_phase_invalid_during_alloc)
        /*0020*/ 	.word	0x00000000


	//----- nvinfo : EIATTR_FRAME_SIZE
	.align		4
.L_23:
        /*0024*/ 	.byte	0x04, 0x11
        /*0026*/ 	.short	(.L_25 - .L_24)
	.align		4
.L_24:
        /*0028*/ 	.word	index@($__internal_0_$__cuda_sm10x_tcgen05_guardrail_trap_col_being_dealloced_not_returned_by_alloc)
        /*002c*/ 	.word	0x00000000


	//----- nvinfo : EIATTR_FRAME_SIZE
	.align		4
.L_25:
        /*0030*/ 	.byte	0x04, 0x11
        /*0032*/ 	.short	(.L_27 - .L_26)
	.align		4
.L_26:
        /*0034*/ 	.word	index@(_ZN7cutlass13device_kernelINS_4gemm6kernel13GemmUniversalIN4cute5tupleIJiiiiEEENS1_10collective13CollectiveMmaINS1_35MainloopSm100TmaUmmaWarpSpecializedILi6ELi2ELi4ENS5_IJNS4_1CILi1EEESB_SB_EEEEENS5_IJNSA_ILi64EEESE_SE_EEENS_10bfloat16_tENS5_IJlSB_lEEESG_SH_NS4_8TiledMMAINS4_8MMA_AtomIJNS4_20SM100_MMA_F16BF16_SSISG_SG_fLi64ELi64ELNS4_4UMMA5MajorE0ELSM_0ELNSL_7ScaleInE0ELSN_0EEEEEENS4_6LayoutISC_NS5_IJNSA_ILi0EEESR_SR_EEEEENS5_IJNS4_10UnderscoreESU_SU_EEEEENS4_13SM90_TMA_LOADENS4_14ComposedLayoutINS4_7SwizzleILi3ELi4ELi3EEENS4_18smem_ptr_flag_bitsILi16EEENSQ_INS5_IJNSA_ILi8EEESE_EEENS5_IJSE_SB_EEEEEEEvNS4_8identityESX_S17_vS18_EENS_8epilogue10collective18CollectiveEpilogueINS1A_23Sm100TmaWarpSpecializedILi3ELi2ELi16ELb1ELb0EEEJSF_NS5_IJNSQ_ISE_SB_EENSQ_INSA_ILi32EEESB_EEEEESG_SH_SG_SH_NS1A_6fusion15FusionCallbacksIS1E_NS1J_17LinearCombinationISG_fSG_fLNS_15FloatRoundStyleE2EEESF_S1I_JEEENS4_5SM1004TMEM4LOAD26SM100_TMEM_LOAD_16dp256b4xESX_NSY_INSZ_ILi2ELi4ELi3EEES12_NSQ_INS5_IJS13_S1G_EEENS5_IJS1G_SB_EEEEEEENS4_17SM75_U32x4_LDSM_NENS4_14SM90_TMA_STOREES1X_NS4_17SM90_U32x4_STSM_NENS4_39AutoVectorizingCopyWithAssumedAlignmentILi128EEEEEEvvEEEEvNT_6ParamsE)
        /*0038*/ 	.word	0x00000000


	//----- nvinfo : EIATTR_MIN_STACK_SIZE
	.align		4
.L_27:
        /*003c*/ 	.byte	0x04, 0x12
        /*003e*/ 	.short	(.L_29 - .L_28)
	.align		4
.L_28:
        /*0040*/ 	.word	index@(_ZN7cutlass13device_kernelINS_4gemm6kernel13GemmUniversalIN4cute5tupleIJiiiiEEENS1_10collective13CollectiveMmaINS1_35MainloopSm100TmaUmmaWarpSpecializedILi6ELi2ELi4ENS5_IJNS4_1CILi1EEESB_SB_EEEEENS5_IJNSA_ILi64EEESE_SE_EEENS_10bfloat16_tENS5_IJlSB_lEEESG_SH_NS4_8TiledMMAINS4_8MMA_AtomIJNS4_20SM100_MMA_F16BF16_SSISG_SG_fLi64ELi64ELNS4_4UMMA5MajorE0ELSM_0ELNSL_7ScaleInE0ELSN_0EEEEEENS4_6LayoutISC_NS5_IJNSA_ILi0EEESR_SR_EEEEENS5_IJNS4_10UnderscoreESU_SU_EEEEENS4_13SM90_TMA_LOADENS4_14ComposedLayoutINS4_7SwizzleILi3ELi4ELi3EEENS4_18smem_ptr_flag_bitsILi16EEENSQ_INS5_IJNSA_ILi8EEESE_EEENS5_IJSE_SB_EEEEEEEvNS4_8identityESX_S17_vS18_EENS_8epilogue10collective18CollectiveEpilogueINS1A_23Sm100TmaWarpSpecializedILi3ELi2ELi16ELb1ELb0EEEJSF_NS5_IJNSQ_ISE_SB_EENSQ_INSA_ILi32EEESB_EEEEESG_SH_SG_SH_NS1A_6fusion15FusionCallbacksIS1E_NS1J_17LinearCombinationISG_fSG_fLNS_15FloatRoundStyleE2EEESF_S1I_JEEENS4_5SM1004TMEM4LOAD26SM100_TMEM_LOAD_16dp256b4xESX_NSY_INSZ_ILi2ELi4ELi3EEES12_NSQ_INS5_IJS13_S1G_EEENS5_IJS1G_SB_EEEEEEENS4_17SM75_U32x4_LDSM_NENS4_14SM90_TMA_STOREES1X_NS4_17SM90_U32x4_STSM_NENS4_39AutoVectorizingCopyWithAssumedAlignmentILi128EEEEEEvvEEEEvNT_6ParamsE)
        /*0044*/ 	.word	0x00000000
.L_29:


//--------------------- .nv.compat                --------------------------
	.section	.nv.compat,"",@"SHT_CUDA_COMPAT_INFO"
	.align	4
        /*0000*/ 	.byte	0x02, 0x09, 0x01, 0x00, 0x02, 0x02, 0x02, 0x00, 0x02, 0x05, 0x05, 0x00, 0x03, 0x07, 0x01, 0x01
        /*0010*/ 	.byte	0x02, 0x03, 0x01, 0x00, 0x02, 0x06, 0x01, 0x00, 0x04, 0x0b, 0x08, 0x00, 0x09, 0x00, 0x00, 0x00
        /*0020*/ 	.byte	0x00, 0x00, 0x00, 0x00


//--------------------- .nv.info._ZN7cutlass13device_kernelINS_4gemm6kernel13GemmUniversalIN4cute5tupleIJiiiiEEENS1_10collective13CollectiveMmaINS1_35MainloopSm100TmaUmmaWarpSpecializedILi6ELi2ELi4ENS5_IJNS4_1CILi1EEESB_SB_EEEEENS5_IJNSA_ILi64EEESE_SE_EEENS_10bfloat16_tENS5_IJlSB_lEEESG_SH_NS4_8TiledMMAINS4_8MMA_AtomIJNS4_20SM100_MMA_F16BF16_SSISG_SG_fLi64ELi64ELNS4_4UMMA5MajorE0ELSM_0ELNSL_7ScaleInE0ELSN_0EEEEEENS4_6LayoutISC_NS5_IJNSA_ILi0EEESR_SR_EEEEENS5_IJNS4_10UnderscoreESU_SU_EEEEENS4_13SM90_TMA_LOADENS4_14ComposedLayoutINS4_7SwizzleILi3ELi4ELi3EEENS4_18smem_ptr_flag_bitsILi16EEENSQ_INS5_IJNSA_ILi8EEESE_EEENS5_IJSE_SB_EEEEEEEvNS4_8identityESX_S17_vS18_EENS_8epilogue10collective18CollectiveEpilogueINS1A_23Sm100TmaWarpSpecializedILi3ELi2ELi16ELb1ELb0EEEJSF_NS5_IJNSQ_ISE_SB_EENSQ_INSA_ILi32EEESB_EEEEESG_SH_SG_SH_NS1A_6fusion15FusionCallbacksIS1E_NS1J_17LinearCombinationISG_fSG_fLNS_15FloatRoundStyleE2EEESF_S1I_JEEENS4_5SM1004TMEM4LOAD26SM100_TMEM_LOAD_16dp256b4xESX_NSY_INSZ_ILi2ELi4ELi3EEES12_NSQ_INS5_IJS13_S1G_EEENS5_IJS1G_SB_EEEEEEENS4_17SM75_U32x4_LDSM_NENS4_14SM90_TMA_STOREES1X_NS4_17SM90_U32x4_STSM_NENS4_39AutoVectorizingCopyWithAssumedAlignmentILi128EEEEEEvvEEEEvNT_6ParamsE --------------------------
	.section	.nv.info._ZN7cutlass13device_kernelINS_4gemm6kernel13GemmUniversalIN4cute5tupleIJiiiiEEENS1_10collective13CollectiveMmaINS1_35MainloopSm100TmaUmmaWarpSpecializedILi6ELi2ELi4ENS5_IJNS4_1CILi1EEESB_SB_EEEEENS5_IJNSA_ILi64EEESE_SE_EEENS_10bfloat16_tENS5_IJlSB_lEEESG_SH_NS4_8TiledMMAINS4_8MMA_AtomIJNS4_20SM100_MMA_F16BF16_SSISG_SG_fLi64ELi64ELNS4_4UMMA5MajorE0ELSM_0ELNSL_7ScaleInE0ELSN_0EEEEEENS4_6LayoutISC_NS5_IJNSA_ILi0EEESR_SR_EEEEENS5_IJNS4_10UnderscoreESU_SU_EEEEENS4_13SM90_TMA_LOADENS4_14ComposedLayoutINS4_7SwizzleILi3ELi4ELi3EEENS4_18smem_ptr_flag_bitsILi16EEENSQ_INS5_IJNSA_ILi8EEESE_EEENS5_IJSE_SB_EEEEEEEvNS4_8identityESX_S17_vS18_EENS_8epilogue10collective18CollectiveEpilogueINS1A_23Sm100TmaWarpSpecializedILi3ELi2ELi16ELb1ELb0EEEJSF_NS5_IJNSQ_ISE_SB_EENSQ_INSA_ILi32EEESB_EEEEESG_SH_SG_SH_NS1A_6fusion15FusionCallbacksIS1E_NS1J_17LinearCombinationISG_fSG_fLNS_15FloatRoundStyleE2EEESF_S1I_JEEENS4_5SM1004TMEM4LOAD26SM100_TMEM_LOAD_16dp256b4xESX_NSY_INSZ_ILi2ELi4ELi3EEES12_NSQ_INS5_IJS13_S1G_EEENS5_IJS1G_SB_EEEEEEENS4_17SM75_U32x4_LDSM_NENS4_14SM90_TMA_STOREES1X_NS4_17SM90_U32x4_STSM_NENS4_39AutoVectorizingCopyWithAssumedAlignmentILi128EEEEEEvvEEEEvNT_6ParamsE,"",@"SHT_CUDA_INFO"
	.sectionflags	@""
	.align	4


	//----- nvinfo : EIATTR_CUDA_API_VERSION
	.align		4
        /*0000*/ 	.byte	0x04, 0x37
        /*0002*/ 	.short	(.L_31 - .L_30)
.L_30:
        /*0004*/ 	.word	0x00000082


	//----- nvinfo : EIATTR_KPARAM_INFO
	.align		4
.L_31:
        /*0008*/ 	.byte	0x04, 0x17
        /*000a*/ 	.short	(.L_33 - .L_32)
.L_32:
        /*000c*/ 	.word	0x00000000
        /*0010*/ 	.short	0x0000
        /*0012*/ 	.short	0x0000
        /*0014*/ 	.byte	0x00, 0xf0, 0x01, 0x20


	//----- nvinfo : EIATTR_AT_ENTRY_FRAGMENTS
	.align		4
.L_33:
        /*0018*/ 	.byte	0x04, 0x4f
        /*001a*/ 	.short	(.L_35 - .L_34)


	//   ....[0]....
.L_34:
        /*001c*/ 	.word	0x00000006


	//----- nvinfo : EIATTR_RESERVED_SMEM_USED
	.align		4
.L_35:
        /*0020*/ 	.byte	0x01, 0x41
	.zero		2


	//----- nvinfo : EIATTR_SPARSE_MMA_MASK
	.align		4
        /*0024*/ 	.byte	0x03, 0x50
        /*0026*/ 	.short	0x0000


	//----- nvinfo : EIATTR_TCGEN05_1CTA_USED
	.align		4
        /*0028*/ 	.byte	0x01, 0x51
	.zero		2


	//----- nvinfo : EIATTR_MAXREG_COUNT
	.align		4
        /*002c*/ 	.byte	0x03, 0x1b
        /*002e*/ 	.short	0x00ff


	//----- nvinfo : EIATTR_NUM_BARRIERS
	.align		4
        /*0030*/ 	.byte	0x02, 0x4c
        /*0032*/ 	.byte	0x07
	.zero		1


	//----- nvinfo : EIATTR_EXTERNS
	.align		4
        /*0034*/ 	.byte	0x04, 0x0f
        /*0036*/ 	.short	(.L_37 - .L_36)


	//   ....[0]....
	.align		4
.L_36:
        /*0038*/ 	.word	index@(__assertfail)


	//----- nvinfo : EIATTR_MERCURY_ISA_VERSION
	.align		4
.L_37:
        /*003c*/ 	.byte	0x03, 0x5f
        /*003e*/ 	.short	0x0101


	//----- nvinfo : EIATTR_INT_WARP_WIDE_INSTR_OFFSETS
	.align		4
        /*0040*/ 	.byte	0x04, 0x31
        /*0042*/ 	.short	(.L_39 - .L_38)


	//   ....[0]....
.L_38:
        /*0044*/ 	.word	0x00001de0


	//   ....[1]....
        /*0048*/ 	.word	0x000039a0


	//   ....[2]....
        /*004c*/ 	.word	0x000039d0


	//   ....[3]....
        /*0050*/ 	.word	0x00003a20


	//   ....[4]....
        /*0054*/ 	.word	0x00004300


	//   ....[5]....
        /*0058*/ 	.word	0x00004320


	//   ....[6]....
        /*005c*/ 	.word	0x000045f0


	//   ....[7]....
        /*0060*/ 	.word	0x00004720


	//----- nvinfo : EIATTR_COOP_GROUP_MASK_REGIDS
	.align		4
.L_39:
        /*0064*/ 	.byte	0x04, 0x29
        /*0066*/ 	.short	(.L_41 - .L_40)


	//   ....[0]....
.L_40:
        /*0068*/ 	.word	0xffffffff


	//   ....[1]....
        /*006c*/ 	.word	0xffffffff


	//   ....[2]....
        /*0070*/ 	.word	0xffffffff


	//   ....[3]....
        /*0074*/ 	.word	0xffffffff


	//   ....[4]....
        /*0078*/ 	.word	0xffffffff


	//   ....[5]....
        /*007c*/ 	.word	0xffffffff


	//   ....[6]....
        /*0080*/ 	.word	0xffffffff


	//   ....[7]....
        /*0084*/ 	.word	0xffffffff


	//   ....[8]....
        /*0088*/ 	.word	0xffffffff


	//   ....[9]....
        /*008c*/ 	.word	0xffffffff


	//   ....[10]....
        /*0090*/ 	.word	0xffffffff


	//   ....[11]....
        /*0094*/ 	.word	0xffffffff


	//   ....[12]....
        /*0098*/ 	.word	0xffffffff


	//----- nvinfo : EIATTR_COOP_GROUP_INSTR_OFFSETS
	.align		4
.L_41:
        /*009c*/ 	.byte	0x04, 0x28
        /*009e*/ 	.short	(.L_43 - .L_42)


	//   ....[0]....
.L_42:
        /*00a0*/ 	.word	0x00000090


	//   ....[1]....
        /*00a4*/ 	.word	0x000004d0


	//   ....[2]....
        /*00a8*/ 	.word	0x00000680


	//   ....[3]....
        /*00ac*/ 	.word	0x00000800


	//   ....[4]....
        /*00b0*/ 	.word	0x00000900


	//   ....[5]....
        /*00b4*/ 	.word	0x00000a70


	//   ....[6]....
        /*00b8*/ 	.word	0x00000c10


	//   ....[7]....
        /*00bc*/ 	.word	0x00001cc0


	//   ....[8]....
        /*00c0*/ 	.word	0x00002bc0


	//   ....[9]....
        /*00c4*/ 	.word	0x00002dd0


	//   ....[10]....
        /*00c8*/ 	.word	0x00002e00


	//   ....[11]....
        /*00cc*/ 	.word	0x00003890


	//   ....[12]....
        /*00d0*/ 	.word	0x00003ac0


	//----- nvinfo : EIATTR_VRC_CTA_INIT_COUNT
	.align		4
.L_43:
        /*00d4*/ 	.byte	0x02, 0x4a
        /*00d6*/ 	.byte	0x80
	.zero		1


	//----- nvinfo : EIATTR_SYSCALL_OFFSETS
	.align		4
        /*00d8*/ 	.byte	0x04, 0x46
        /*00da*/ 	.short	(.L_45 - .L_44)


	//   ....[0]....
.L_44:
        /*00dc*/ 	.word	0x00005300


	//   ....[1]....
        /*00e0*/ 	.word	0x000053f0


	//   ....[2]....
        /*00e4*/ 	.word	0x00005bd0


	//   ....[3]....
        /*00e8*/ 	.word	0x00006510


	//----- nvinfo : EIATTR_MBARRIER_INSTR_OFFSETS
	.align		4
.L_45:
        /*00ec*/ 	.byte	0x04, 0x39
        /*00ee*/ 	.short	(.L_47 - .L_46)


	//   ....[0]....
.L_46:
        /*00f0*/ 	.word	0x000005b0
        /*00f4*/ 	.word	0x000000ff
        /*00f8*/ 	.word	0x00000000
        /*00fc*/ 	.short	0x0100
        /*00fe*/ 	.byte	0x05
	.zero		1


	//   ....[1]....
        /*0100*/ 	.word	0x000005c0
        /*0104*/ 	.word	0x000000ff
        /*0108*/ 	.word	0x00000030
        /*010c*/ 	.short	0x0100
        /*010e*/ 	.byte	0x05
	.zero		1


	//   ....[2]....
        /*0110*/ 	.word	0x000005d0
        /*0114*/ 	.word	0x000000ff
        /*0118*/ 	.word	0x00000008
        /*011c*/ 	.short	0x0100
        /*011e*/ 	.byte	0x05
	.zero		1


	//   ....[3]....
        /*0120*/ 	.word	0x000005e0
        /*0124*/ 	.word	0x000000ff
        /*0128*/ 	.word	0x00000038
        /*012c*/ 	.short	0x0100
        /*012e*/ 	.byte	0x05
	.zero		1


	//   ....[4]....
        /*0130*/ 	.word	0x000005f0
        /*0134*/ 	.word	0x000000ff
        /*0138*/ 	.word	0x00000010
        /*013c*/ 	.short	0x0100
        /*013e*/ 	.byte	0x05
	.zero		1


	//   ....[5]....
        /*0140*/ 	.word	0x00000600
        /*0144*/ 	.word	0x000000ff
        /*0148*/ 	.word	0x00000040
        /*014c*/ 	.short	0x0100
        /*014e*/ 	.byte	0x05
	.zero		1


	//   ....[6]....
        /*0150*/ 	.word	0x00000610
        /*0154*/ 	.word	0x000000ff
        /*0158*/ 	.word	0x00000018
        /*015c*/ 	.short	0x0100
        /*015e*/ 	.byte	0x05
	.zero		1


	//   ....[7]....
        /*0160*/ 	.word	0x00000620
        /*0164*/ 	.word	0x000000ff
        /*0168*/ 	.word	0x00000048
        /*016c*/ 	.short	0x0100
        /*016e*/ 	.byte	0x05
	.zero		1


	//   ....[8]....
        /*0170*/ 	.word	0x00000630
        /*0174*/ 	.word	0x000000ff
        /*0178*/ 	.word	0x00000020
        /*017c*/ 	.short	0x0100
        /*017e*/ 	.byte	0x05
	.zero		1


	//   ....[9]....
        /*0180*/ 	.word	0x00000640
        /*0184*/ 	.word	0x000000ff
        /*0188*/ 	.word	0x00000050
        /*018c*/ 	.short	0x0100
        /*018e*/ 	.byte	0x05
	.zero		1


	//   ....[10]....
        /*0190*/ 	.word	0x00000650
        /*0194*/ 	.word	0x000000ff
        /*0198*/ 	.word	0x00000028
        /*019c*/ 	.short	0x0100
        /*019e*/ 	.byte	0x05
	.zero		1


	//   ....[11]....
        /*01a0*/ 	.word	0x00000660
        /*01a4*/ 	.word	0x000000ff
        /*01a8*/ 	.word	0x00000058
        /*01ac*/ 	.short	0x0100
        /*01ae*/ 	.byte	0x05
	.zero		1


	//   ....[12]....
        /*01b0*/ 	.word	0x00000790
        /*01b4*/ 	.word	0x000000ff
        /*01b8*/ 	.word	0x00000060
        /*01bc*/ 	.short	0x0100
        /*01be*/ 	.byte	0x07
	.zero		1


	//   ....[13]....
        /*01c0*/ 	.word	0x000007a0
        /*01c4*/ 	.word	0x000000ff
        /*01c8*/ 	.word	0x00000078
        /*01cc*/ 	.short	0x0100
        /*01ce*/ 	.byte	0x07
	.zero		1


	//   ....[14]....
        /*01d0*/ 	.word	0x000007b0
        /*01d4*/ 	.word	0x000000ff
        /*01d8*/ 	.word	0x00000068
        /*01dc*/ 	.short	0x0100
        /*01de*/ 	.byte	0x07
	.zero		1


	//   ....[15]....
        /*01e0*/ 	.word	0x000007c0
        /*01e4*/ 	.word	0x000000ff
        /*01e8*/ 	.word	0x00000080
        /*01ec*/ 	.short	0x0100
        /*01ee*/ 	.byte	0x07
	.zero		1


	//   ....[16]....
        /*01f0*/ 	.word	0x000007d0
        /*01f4*/ 	.word	0x000000ff
        /*01f8*/ 	.word	0x00000070
        /*01fc*/ 	.short	0x0100
        /*01fe*/ 	.byte	0x07
	.zero		1


	//   ....[17]....
        /*0200*/ 	.word	0x000007e0
        /*0204*/ 	.word	0x000000ff
        /*0208*/ 	.word	0x00000088
        /*020c*/ 	.short	0x0100
        /*020e*/ 	.byte	0x07
	.zero		1


	//   ....[18]....
        /*0210*/ 	.word	0x000008d0
        /*0214*/ 	.word	0x000000ff
        /*0218*/ 	.word	0x00000090
        /*021c*/ 	.short	0x0100
        /*021e*/ 	.byte	0x05
	.zero		1


	//   ....[19]....
        /*0220*/ 	.word	0x000008e0
        /*0224*/ 	.word	0x000000ff
        /*0228*/ 	.word	0x00000098
        /*022c*/ 	.short	0x0100
        /*022e*/ 	.byte	0x05
	.zero		1


	//   ....[20]....
        /*0230*/ 	.word	0x00000a20
        /*0234*/ 	.word	0x000000ff
        /*0238*/ 	.word	0x000000a0
        /*023c*/ 	.short	0x0100
        /*023e*/ 	.byte	0x05
	.zero		1


	//   ....[21]....
        /*0240*/ 	.word	0x00000a30
        /*0244*/ 	.word	0x000000ff
        /*0248*/ 	.word	0x000000b0
        /*024c*/ 	.short	0x0100
        /*024e*/ 	.byte	0x05
	.zero		1


	//   ....[22]....
        /*0250*/ 	.word	0x00000a40
        /*0254*/ 	.word	0x000000ff
        /*0258*/ 	.word	0x000000a8
        /*025c*/ 	.short	0x0100
        /*025e*/ 	.byte	0x05
	.zero		1


	//   ....[23]....
        /*0260*/ 	.word	0x00000a50
        /*0264*/ 	.word	0x000000ff
        /*0268*/ 	.word	0x000000b8
        /*026c*/ 	.short	0x0100
        /*026e*/ 	.byte	0x05
	.zero		1


	//   ....[24]....
        /*0270*/ 	.word	0x00000b80
        /*0274*/ 	.word	0x000000ff
        /*0278*/ 	.word	0x000000c0
        /*027c*/ 	.short	0x0100
        /*027e*/ 	.byte	0x07
	.zero		1


	//   ....[25]....
        /*0280*/ 	.word	0x00000b90
        /*0284*/ 	.word	0x000000ff
        /*0288*/ 	.word	0x000000e0
        /*028c*/ 	.short	0x0100
        /*028e*/ 	.byte	0x07
	.zero		1


	//   ....[26]....
        /*0290*/ 	.word	0x00000ba0
        /*0294*/ 	.word	0x000000ff
        /*0298*/ 	.word	0x000000c8
        /*029c*/ 	.short	0x0100
        /*029e*/ 	.byte	0x07
	.zero		1


	//   ....[27]....
        /*02a0*/ 	.word	0x00000bb0
        /*02a4*/ 	.word	0x000000ff
        /*02a8*/ 	.word	0x000000e8
        /*02ac*/ 	.short	0x0100
        /*02ae*/ 	.byte	0x07
	.zero		1


	//   ....[28]....
        /*02b0*/ 	.word	0x00000bc0
        /*02b4*/ 	.word	0x000000ff
        /*02b8*/ 	.word	0x000000d0
        /*02bc*/ 	.short	0x0100
        /*02be*/ 	.byte	0x07
	.zero		1


	//   ....[29]....
        /*02c0*/ 	.word	0x00000bd0
        /*02c4*/ 	.word	0x000000ff
        /*02c8*/ 	.word	0x000000f0
        /*02cc*/ 	.short	0x0100
        /*02ce*/ 	.byte	0x07
	.zero		1


	//   ....[30]....
        /*02d0*/ 	.word	0x00000be0
        /*02d4*/ 	.word	0x000000ff
        /*02d8*/ 	.word	0x000000d8
        /*02dc*/ 	.short	0x0100
        /*02de*/ 	.byte	0x07
	.zero		1


	//   ....[31]....
        /*02e0*/ 	.word	0x00000bf0
        /*02e4*/ 	.word	0x000000ff
        /*02e8*/ 	.word	0x000000f8
        /*02ec*/ 	.short	0x0100
        /*02ee*/ 	.byte	0x07
	.zero		1


	//   ....[32]....
        /*02f0*/ 	.word	0x00000ce0
        /*02f4*/ 	.word	0x000000ff
        /*02f8*/ 	.word	0x00000100
        /*02fc*/ 	.short	0x0100
        /*02fe*/ 	.byte	0x05
	.zero		1


	//   ....[33]....
        /*0300*/ 	.word	0x00000cf0
        /*0304*/ 	.word	0x000000ff
        /*0308*/ 	.word	0x00000110
        /*030c*/ 	.short	0x0100
        /*030e*/ 	.byte	0x05
	.zero		1


	//   ....[34]....
        /*0310*/ 	.word	0x00000d00
        /*0314*/ 	.word	0x000000ff
        /*0318*/ 	.word	0x00000108
        /*031c*/ 	.short	0x0100
        /*031e*/ 	.byte	0x05
	.zero		1


	//   ....[35]....
        /*0320*/ 	.word	0x00000d10
        /*0324*/ 	.word	0x000000ff
        /*0328*/ 	.word	0x00000118
        /*032c*/ 	.short	0x0100
        /*032e*/ 	.byte	0x05
	.zero		1


	//   ....[36]....
        /*0330*/ 	.word	0x000015e0
        /*0334*/ 	.word	0x00000002
        /*0338*/ 	.word	0x00000110
        /*033c*/ 	.short	0x010a
        /*033e*/ 	.byte	0xff
	.zero		1


	//   ....[37]....
        /*0340*/ 	.word	0x00001610
        /*0344*/ 	.word	0x00000002
        /*0348*/ 	.word	0x00000100
        /*034c*/ 	.short	0x0101
        /*034e*/ 	.byte	0xff
	.zero		1


	//   ....[38]....
        /*0350*/ 	.word	0x000016e0
        /*0354*/ 	.word	0x000000ff
        /*0358*/ 	.word	0x00000030
        /*035c*/ 	.short	0x010a
        /*035e*/ 	.byte	0x08
	.zero		1


	//   ....[39]....
        /*0360*/ 	.word	0x00001780
        /*0364*/ 	.word	0x000000ff
        /*0368*/ 	.word	0x00000030
        /*036c*/ 	.short	0x010a
        /*036e*/ 	.byte	0x21
	.zero		1


	//   ....[40]....
        /*0370*/ 	.word	0x000018e0
        /*0374*/ 	.word	0x000000ff
        /*0378*/ 	.word	0x00000030
        /*037c*/ 	.short	0x010a
        /*037e*/ 	.byte	0x08
	.zero		1


	//   ....[41]....
        /*0380*/ 	.word	0x000019d0
        /*0384*/ 	.word	0x000000ff
        /*0388*/ 	.word	0x00000098
        /*038c*/ 	.short	0x0101
        /*038e*/ 	.byte	0x04
	.zero		1


	//   ....[42]....
        /*0390*/ 	.word	0x000019f0
        /*0394*/ 	.word	0x000000ff
        /*0398*/ 	.word	0x00000030
        /*039c*/ 	.short	0x010a
        /*039e*/ 	.byte	0x08
	.zero		1


	//   ....[43]....
        /*03a0*/ 	.word	0x00001a70
        /*03a4*/ 	.word	0x000000ff
        /*03a8*/ 	.word	0x00000030
        /*03ac*/ 	.short	0x010a
        /*03ae*/ 	.byte	0x11
	.zero		1


	//   ....[44]....
        /*03b0*/ 	.word	0x00001bd0
        /*03b4*/ 	.word	0x000000ff
        /*03b8*/ 	.word	0x00000030
        /*03bc*/ 	.short	0x010a
        /*03be*/ 	.byte	0x08
	.zero		1


	//   ....[45]....
        /*03c0*/ 	.word	0x00001cf0
        /*03c4*/ 	.word	0x00000002
        /*03c8*/ 	.word	0x000000a0
        /*03cc*/ 	.short	0x010a
        /*03ce*/ 	.byte	0xff
	.zero		1


	//   ....[46]....
        /*03d0*/ 	.word	0x00001db0
        /*03d4*/ 	.word	0x00000002
        /*03d8*/ 	.word	0x00000000
        /*03dc*/ 	.short	0x0101
        /*03de*/ 	.byte	0xff
	.zero		1


	//   ....[47]....
        /*03e0*/ 	.word	0x00002310
        /*03e4*/ 	.word	0x000000ff
        /*03e8*/ 	.word	0x00000000
        /*03ec*/ 	.short	0x010a
        /*03ee*/ 	.byte	0x05
	.zero		1


	//   ....[48]....
        /*03f0*/ 	.word	0x000023a0
        /*03f4*/ 	.word	0x000000ff
        /*03f8*/ 	.word	0x00000000
        /*03fc*/ 	.short	0x010a
        /*03fe*/ 	.byte	0x05
	.zero		1


	//   ....[49]....
        /*0400*/ 	.word	0x00002430
        /*0404*/ 	.word	0x000000ff
        /*0408*/ 	.word	0x00000000
        /*040c*/ 	.short	0x010a
        /*040e*/ 	.byte	0x05
	.zero		1


	//   ....[50]....
        /*0410*/ 	.word	0x000024c0
        /*0414*/ 	.word	0x000000ff
        /*0418*/ 	.word	0x00000000
        /*041c*/ 	.short	0x010a
        /*041e*/ 	.byte	0x05
	.zero		1


	//   ....[51]....
        /*0420*/ 	.word	0x00002550
        /*0424*/ 	.word	0x000000ff
        /*0428*/ 	.word	0x00000000
        /*042c*/ 	.short	0x010a
        /*042e*/ 	.byte	0x05
	.zero		1


	//   ....[52]....
        /*0430*/ 	.word	0x000025f0
        /*0434*/ 	.word	0x00000000
        /*0438*/ 	.word	0x00000000
        /*043c*/ 	.short	0x010a
        /*043e*/ 	.byte	0xff
	.zero		1


	//   ....[53]....
        /*0440*/ 	.word	0x00002710
        /*0444*/ 	.word	0x00000000
        /*0448*/ 	.word	0x00000100
        /*044c*/ 	.short	0x010a
        /*044e*/ 	.byte	0xff
	.zero		1


	//   ....[54]....
        /*0450*/ 	.word	0x00002780
        /*0454*/ 	.word	0x00000000
        /*0458*/ 	.word	0x00000000
        /*045c*/ 	.short	0x0101
        /*045e*/ 	.byte	0xff
	.zero		1


	//   ....[55]....
        /*0460*/ 	.word	0x000027a0
        /*0464*/ 	.word	0x000000ff
        /*0468*/ 	.word	0x000000b0
        /*046c*/ 	.short	0x010a
        /*046e*/ 	.byte	0x05
	.zero		1


	//   ....[56]....
        /*0470*/ 	.word	0x000028c0
        /*0474*/ 	.word	0x00000000
        /*0478*/ 	.word	0x000000a0
        /*047c*/ 	.short	0x010a
        /*047e*/ 	.byte	0xff
	.zero		1


	//   ....[57]....
        /*0480*/ 	.word	0x000029c0
        /*0484*/ 	.word	0x00000000
        /*0488*/ 	.word	0x00000000
        /*048c*/ 	.short	0x0101
        /*048e*/ 	.byte	0xff
	.zero		1


	//   ....[58]....
        /*0490*/ 	.word	0x00002a50
        /*0494*/ 	.word	0x000000ff
        /*0498*/ 	.word	0x000000b0
        /*049c*/ 	.short	0x0106
        /*049e*/ 	.byte	0x05
	.zero		1


	//   ....[59]....
        /*04a0*/ 	.word	0x00002a70
        /*04a4*/ 	.word	0x000000ff
        /*04a8*/ 	.word	0x000000b0
        /*04ac*/ 	.short	0x010a
        /*04ae*/ 	.byte	0x05
	.zero		1


	//   ....[60]....
        /*04b0*/ 	.word	0x00002b00
        /*04b4*/ 	.word	0x000000ff
        /*04b8*/ 	.word	0x000000b0
        /*04bc*/ 	.short	0x0106
        /*04be*/ 	.byte	0x04
	.zero		1


	//   ....[61]....
        /*04c0*/ 	.word	0x00002b40
        /*04c4*/ 	.word	0x00000000
        /*04c8*/ 	.word	0x000000b0
        /*04cc*/ 	.short	0x010a
        /*04ce*/ 	.byte	0xff
	.zero		1


	//   ....[62]....
        /*04d0*/ 	.word	0x00003080
        /*04d4*/ 	.word	0x00000000
        /*04d8*/ 	.word	0x000000a0
        /*04dc*/ 	.short	0x010a
        /*04de*/ 	.byte	0xff
	.zero		1


	//   ....[63]....
        /*04e0*/ 	.word	0x00003180
        /*04e4*/ 	.word	0x00000003
        /*04e8*/ 	.word	0x00000000
        /*04ec*/ 	.short	0x0101
        /*04ee*/ 	.byte	0xff
	.zero		1


	//   ....[64]....
        /*04f0*/ 	.word	0x00003190
        /*04f4*/ 	.word	0x000000ff
        /*04f8*/ 	.word	0x00000000
        /*04fc*/ 	.short	0x010a
        /*04fe*/ 	.byte	0x06
	.zero		1


	//   ....[65]....
        /*0500*/ 	.word	0x00003210
        /*0504*/ 	.word	0x000000ff
        /*0508*/ 	.word	0x000000e0
        /*050c*/ 	.short	0x010a
        /*050e*/ 	.byte	0x07
	.zero		1


	//   ....[66]....
        /*0510*/ 	.word	0x000032f0
        /*0514*/ 	.word	0x000000ff
        /*0518*/ 	.word	0x00000000
        /*051c*/ 	.short	0x010a
        /*051e*/ 	.byte	0x06
	.zero		1


	//   ....[67]....
        /*0520*/ 	.word	0x00003420
        /*0524*/ 	.word	0x000000ff
        /*0528*/ 	.word	0x00000000
        /*052c*/ 	.short	0x010a
        /*052e*/ 	.byte	0x1a
	.zero		1


	//   ....[68]....
        /*0530*/ 	.word	0x000036c0
        /*0534*/ 	.word	0x000000ff
        /*0538*/ 	.word	0x00000000
        /*053c*/ 	.short	0x010a
        /*053e*/ 	.byte	0x06
	.zero		1


	//   ....[69]....
        /*0540*/ 	.word	0x00003750
        /*0544*/ 	.word	0x000000ff
        /*0548*/ 	.word	0x00000000
        /*054c*/ 	.short	0x010a
        /*054e*/ 	.byte	0x06
	.zero		1


	//   ....[70]....
        /*0550*/ 	.word	0x000037e0
        /*0554*/ 	.word	0x000000ff
        /*0558*/ 	.word	0x00000000
        /*055c*/ 	.short	0x010a
        /*055e*/ 	.byte	0x06
	.zero		1


	//   ....[71]....
        /*0560*/ 	.word	0x00003870
        /*0564*/ 	.word	0x000000ff
        /*0568*/ 	.word	0x00000000
        /*056c*/ 	.short	0x010a
        /*056e*/ 	.byte	0x07
	.zero		1


	//   ....[72]....
        /*0570*/ 	.word	0x00003ca0
        /*0574*/ 	.word	0x00000000
        /*0578*/ 	.word	0x000000a0
        /*057c*/ 	.short	0x010a
        /*057e*/ 	.byte	0xff
	.zero		1


	//   ....[73]....
        /*0580*/ 	.word	0x00003d60
        /*0584*/ 	.word	0x00000000
        /*0588*/ 	.word	0x00000000
        /*058c*/ 	.short	0x0101
        /*058e*/ 	.byte	0xff
	.zero		1


	//   ....[74]....
        /*0590*/ 	.word	0x00004080
        /*0594*/ 	.word	0x000000ff
        /*0598*/ 	.word	0x00000098
        /*059c*/ 	.short	0x010a
        /*059e*/ 	.byte	0x07
	.zero		1


	//   ....[75]....
        /*05a0*/ 	.word	0x000042a0
        /*05a4*/ 	.word	0x000000ff
        /*05a8*/ 	.word	0x00000078
        /*05ac*/ 	.short	0x010a
        /*05ae*/ 	.byte	0x0f
	.zero		1


	//   ....[76]....
        /*05b0*/ 	.word	0x000044a0
        /*05b4*/ 	.word	0x000000ff
        /*05b8*/ 	.word	0x00000060
        /*05bc*/ 	.short	0x010b
        /*05be*/ 	.byte	0x0f
	.zero		1


	//   ....[77]....
        /*05c0*/ 	.word	0x000044f0
        /*05c4*/ 	.word	0x000000ff
        /*05c8*/ 	.word	0x00000000
        /*05cc*/ 	.short	0x0101
        /*05ce*/ 	.byte	0x10
	.zero		1


	//   ....[78]....
        /*05d0*/ 	.word	0x00004530
        /*05d4*/ 	.word	0x000000ff
        /*05d8*/ 	.word	0x00000078
        /*05dc*/ 	.short	0x010a
        /*05de*/ 	.byte	0x0d
	.zero		1


	//   ....[79]....
        /*05e0*/ 	.word	0x00004770
        /*05e4*/ 	.word	0x000000ff
        /*05e8*/ 	.word	0x00000060
        /*05ec*/ 	.short	0x010b
        /*05ee*/ 	.byte	0x0d
	.zero		1


	//   ....[80]....
        /*05f0*/ 	.word	0x000047e0
        /*05f4*/ 	.word	0x000000ff
        /*05f8*/ 	.word	0x00000000
        /*05fc*/ 	.short	0x0101
        /*05fe*/ 	.byte	0x0f
	.zero		1


	//   ....[81]....
        /*0600*/ 	.word	0x00004830
        /*0604*/ 	.word	0x000000ff
        /*0608*/ 	.word	0x00000000
        /*060c*/ 	.short	0x010a
        /*060e*/ 	.byte	0x04
	.zero		1


	//   ....[82]....
        /*0610*/ 	.word	0x000048c0
        /*0614*/ 	.word	0x000000ff
        /*0618*/ 	.word	0x00000000
        /*061c*/ 	.short	0x010a
        /*061e*/ 	.byte	0x04
	.zero		1


	//   ....[83]....
        /*0620*/ 	.word	0x00004960
        /*0624*/ 	.word	0x00000000
        /*0628*/ 	.word	0x00000000
        /*062c*/ 	.short	0x010a
        /*062e*/ 	.byte	0xff
	.zero		1


	//   ....[84]....
        /*0630*/ 	.word	0x00004cd0
        /*0634*/ 	.word	0x00000000
        /*0638*/ 	.word	0x000000a0
        /*063c*/ 	.short	0x010a
        /*063e*/ 	.byte	0xff
	.zero		1


	//   ....[85]....
        /*0640*/ 	.word	0x00004de0
        /*0644*/ 	.word	0x00000000
        /*0648*/ 	.word	0x00000000
        /*064c*/ 	.short	0x0101
        /*064e*/ 	.byte	0xff
	.zero		1


	//   ....[86]....
        /*0650*/ 	.word	0x000057f0
        /*0654*/ 	.word	0x00000002
        /*0658*/ 	.word	0x00000060
        /*065c*/ 	.short	0x010a
        /*065e*/ 	.byte	0xff
	.zero		1


	//   ....[87]....
        /*0660*/ 	.word	0x00005830
        /*0664*/ 	.word	0x0000002c
        /*0668*/ 	.word	0x000000c0
        /*066c*/ 	.short	0x010a
        /*066e*/ 	.byte	0xff
	.zero		1


	//   ....[88]....
        /*0670*/ 	.word	0x00005920
        /*0674*/ 	.word	0x00000002
        /*0678*/ 	.word	0x00000060
        /*067c*/ 	.short	0x010a
        /*067e*/ 	.byte	0xff
	.zero		1


	//   ....[89]....
        /*0680*/ 	.word	0x00005ab0
        /*0684*/ 	.word	0x0000002c
        /*0688*/ 	.word	0x000000c0
        /*068c*/ 	.short	0x010a
        /*068e*/ 	.byte	0xff
	.zero		1


	//   ....[90]....
        /*0690*/ 	.word	0x00006270
        /*0694*/ 	.word	0x00000000
        /*0698*/ 	.word	0x00000000
        /*069c*/ 	.short	0x0101
        /*069e*/ 	.byte	0xff
	.zero		1


	//   ....[91]....
        /*06a0*/ 	.word	0x00006280
        /*06a4*/ 	.word	0x00000002
        /*06a8*/ 	.word	0x00000060
        /*06ac*/ 	.short	0x010a
        /*06ae*/ 	.byte	0xff
	.zero		1


	//   ....[92]....
        /*06b0*/ 	.word	0x00006340
        /*06b4*/ 	.word	0x00000002
        /*06b8*/ 	.word	0x00000060
        /*06bc*/ 	.short	0x010a
        /*06be*/ 	.byte	0xff
	.zero		1


	//   ....[93]....
        /*06c0*/ 	.word	0x000066a0
        /*06c4*/ 	.word	0x000000ff
        /*06c8*/ 	.word	0x00000000
        /*06cc*/ 	.short	0x0101
        /*06ce*/ 	.byte	0x05
	.zero		1


	//   ....[94]....
        /*06d0*/ 	.word	0x00006c30
        /*06d4*/ 	.word	0x00000000
        /*06d8*/ 	.word	0x00000000
        /*06dc*/ 	.short	0x0101
        /*06de*/ 	.byte	0xff
	.zero		1


	//   ....[95]....
        /*06e0*/ 	.word	0x00006ea0
        /*06e4*/ 	.word	0x000000ff
        /*06e8*/ 	.word	0x00000000
        /*06ec*/ 	.short	0x0101
        /*06ee*/ 	.byte	0x04
	.zero		1


	//   ....[96]....
        /*06f0*/ 	.word	0x00006ec0
        /*06f4*/ 	.word	0x00000002
        /*06f8*/ 	.word	0x00000110
        /*06fc*/ 	.short	0x010a
        /*06fe*/ 	.byte	0xff
	.zero		1


	//   ....[97]....
        /*0700*/ 	.word	0x00006f20
        /*0704*/ 	.word	0x00000002
        /*0708*/ 	.word	0x00000030
        /*070c*/ 	.short	0x010a
        /*070e*/ 	.byte	0xff
	.zero		1


	//   ....[98]....
        /*0710*/ 	.word	0x00006f80
        /*0714*/ 	.word	0x00000002
        /*0718*/ 	.word	0x00000030
        /*071c*/ 	.short	0x010a
        /*071e*/ 	.byte	0xff
	.zero		1


	//   ....[99]....
        /*0720*/ 	.word	0x00006fd0
        /*0724*/ 	.word	0x00000002
        /*0728*/ 	.word	0x000000a0
        /*072c*/ 	.short	0x010a
        /*072e*/ 	.byte	0xff
	.zero		1


	//   ....[100]....
        /*0730*/ 	.word	0x00007030
        /*0734*/ 	.word	0x00000000
        /*0738*/ 	.word	0x00000000
        /*073c*/ 	.short	0x010a
        /*073e*/ 	.byte	0xff
	.zero		1


	//   ....[101]....
        /*0740*/ 	.word	0x00007090
        /*0744*/ 	.word	0x00000000
        /*0748*/ 	.word	0x00000000
        /*074c*/ 	.short	0x010a
        /*074e*/ 	.byte	0xff
	.zero		1


	//   ....[102]....
        /*0750*/ 	.word	0x000070f0
        /*0754*/ 	.word	0x00000000
        /*0758*/ 	.word	0x00000000
        /*075c*/ 	.short	0x010a
        /*075e*/ 	.byte	0xff
	.zero		1


	//   ....[103]....
        /*0760*/ 	.word	0x00007150
        /*0764*/ 	.word	0x00000000
        /*0768*/ 	.word	0x00000000
        /*076c*/ 	.short	0x010a
        /*076e*/ 	.byte	0xff
	.zero		1


	//   ....[104]....
        /*0770*/ 	.word	0x000071b0
        /*0774*/ 	.word	0x00000000
        /*0778*/ 	.word	0x00000000
        /*077c*/ 	.short	0x010a
        /*077e*/ 	.byte	0xff
	.zero		1


	//   ....[105]....
        /*0780*/ 	.word	0x00007200
        /*0784*/ 	.word	0x00000000
        /*0788*/ 	.word	0x00000100
        /*078c*/ 	.short	0x010a
        /*078e*/ 	.byte	0xff
	.zero		1


	//   ....[106]....
        /*0790*/ 	.word	0x00007260
        /*0794*/ 	.word	0x00000000
        /*0798*/ 	.word	0x000000b0
        /*079c*/ 	.short	0x010a
        /*079e*/ 	.byte	0xff
	.zero		1


	//   ....[107]....
        /*07a0*/ 	.word	0x000072b0
        /*07a4*/ 	.word	0x00000000
        /*07a8*/ 	.word	0x000000a0
        /*07ac*/ 	.short	0x010a
        /*07ae*/ 	.byte	0xff
	.zero		1


	//   ....[108]....
        /*07b0*/ 	.word	0x00007310
        /*07b4*/ 	.word	0x00000000
        /*07b8*/ 	.word	0x000000b0
        /*07bc*/ 	.short	0x010a
        /*07be*/ 	.byte	0xff
	.zero		1


	//   ....[109]....
        /*07c0*/ 	.word	0x00007360
        /*07c4*/ 	.word	0x00000000
        /*07c8*/ 	.word	0x000000a0
        /*07cc*/ 	.short	0x010a
        /*07ce*/ 	.byte	0xff
	.zero		1


	//   ....[110]....
        /*07d0*/ 	.word	0x000073c0
        /*07d4*/ 	.word	0x00000002
        /*07d8*/ 	.word	0x000000e0
        /*07dc*/ 	.short	0x010a
        /*07de*/ 	.byte	0xff
	.zero		1


	//   ....[111]....
        /*07e0*/ 	.word	0x00007420
        /*07e4*/ 	.word	0x00000000
        /*07e8*/ 	.word	0x00000000
        /*07ec*/ 	.short	0x010a
        /*07ee*/ 	.byte	0xff
	.zero		1


	//   ....[112]....
        /*07f0*/ 	.word	0x00007480
        /*07f4*/ 	.word	0x00000000
        /*07f8*/ 	.word	0x00000000
        /*07fc*/ 	.short	0x010a
        /*07fe*/ 	.byte	0xff
	.zero		1


	//   ....[113]....
        /*0800*/ 	.word	0x000074e0
        /*0804*/ 	.word	0x00000000
        /*0808*/ 	.word	0x00000000
        /*080c*/ 	.short	0x010a
        /*080e*/ 	.byte	0xff
	.zero		1


	//   ....[114]....
        /*0810*/ 	.word	0x00007540
        /*0814*/ 	.word	0x00000000
        /*0818*/ 	.word	0x00000000
        /*081c*/ 	.short	0x010a
        /*081e*/ 	.byte	0xff
	.zero		1


	//   ....[115]....
        /*0820*/ 	.word	0x000075a0
        /*0824*/ 	.word	0x00000000
        /*0828*/ 	.word	0x00000000
        /*082c*/ 	.short	0x010a
        /*082e*/ 	.byte	0xff
	.zero		1


	//   ....[116]....
        /*0830*/ 	.word	0x000075f0
        /*0834*/ 	.word	0x00000000
        /*0838*/ 	.word	0x000000a0
        /*083c*/ 	.short	0x010a
        /*083e*/ 	.byte	0xff
	.zero		1


	//   ....[117]....
        /*0840*/ 	.word	0x00007650
        /*0844*/ 	.word	0x00000000
        /*0848*/ 	.word	0x00000098
        /*084c*/ 	.short	0x010a
        /*084e*/ 	.byte	0xff
	.zero		1


	//   ....[118]....
        /*0850*/ 	.word	0x000076b0
        /*0854*/ 	.word	0x00000000
        /*0858*/ 	.word	0x00000078
        /*085c*/ 	.short	0x010a
        /*085e*/ 	.byte	0xff
	.zero		1


	//   ....[119]....
        /*0860*/ 	.word	0x00007710
        /*0864*/ 	.word	0x00000000
        /*0868*/ 	.word	0x00000078
        /*086c*/ 	.short	0x010a
        /*086e*/ 	.byte	0xff
	.zero		1


	//   ....[120]....
        /*0870*/ 	.word	0x00007770
        /*0874*/ 	.word	0x00000000
        /*0878*/ 	.word	0x00000000
        /*087c*/ 	.short	0x010a
        /*087e*/ 	.byte	0xff
	.zero		1


	//   ....[121]....
        /*0880*/ 	.word	0x000077d0
        /*0884*/ 	.word	0x00000000
        /*0888*/ 	.word	0x00000000
        /*088c*/ 	.short	0x010a
        /*088e*/ 	.byte	0xff
	.zero		1


	//   ....[122]....
        /*0890*/ 	.word	0x00007820
        /*0894*/ 	.word	0x00000000
        /*0898*/ 	.word	0x000000a0
        /*089c*/ 	.short	0x010a
        /*089e*/ 	.byte	0xff
	.zero		1


	//   ....[123]....
        /*08a0*/ 	.word	0x00007870
        /*08a4*/ 	.word	0x00000002
        /*08a8*/ 	.word	0x00000060
        /*08ac*/ 	.short	0x010a
        /*08ae*/ 	.byte	0xff
	.zero		1


	//   ....[124]....
        /*08b0*/ 	.word	0x000078c0
        /*08b4*/ 	.word	0x0000002c
        /*08b8*/ 	.word	0x000000c0
        /*08bc*/ 	.short	0x010a
        /*08be*/ 	.byte	0xff
	.zero		1


	//   ....[125]....
        /*08c0*/ 	.word	0x00007910
        /*08c4*/ 	.word	0x00000002
        /*08c8*/ 	.word	0x00000060
        /*08cc*/ 	.short	0x010a
        /*08ce*/ 	.byte	0xff
	.zero		1


	//----- nvinfo : EIATTR_NUM_MBARRIERS
	.align		4
.L_47:
        /*08d0*/ 	.byte	0x03, 0x38
        /*08d2*/ 	.short	0x0024


	//----- nvinfo : EIATTR_EXIT_INSTR_OFFSETS
	.align		4
        /*08d4*/ 	.byte	0x04, 0x1c
        /*08d6*/ 	.short	(.L_49 - .L_48)


	//   ....[0]....
.L_48:
        /*08d8*/ 	.word	0x00002620


	//   ....[1]....
        /*08dc*/ 	.word	0x00002b10


	//   ....[2]....
        /*08e0*/ 	.word	0x00002b70


	//   ....[3]....
        /*08e4*/ 	.word	0x00003ad0


	//   ....[4]....
        /*08e8*/ 	.word	0x00004990


	//   ....[5]....
        /*08ec*/ 	.word	0x000049d0


	//   ....[6]....
        /*08f0*/ 	.word	0x00006d90


	//   ....[7]....
        /*08f4*/ 	.word	0x00006e10


	//   ....[8]....
        /*08f8*/ 	.word	0x00006e40


	//   ....[9]....
        /*08fc*/ 	.word	0x00006eb0


	//----- nvinfo : EIATTR_MAX_THREADS
	.align		4
.L_49:
        /*0900*/ 	.byte	0x04, 0x05
        /*0902*/ 	.short	(.L_51 - .L_50)
.L_50:
        /*0904*/ 	.word	0x00000100
        /*0908*/ 	.word	0x00000001
        /*090c*/ 	.word	0x00000001


	//----- nvinfo : EIATTR_CRS_STACK_SIZE
	.align		4
.L_51:
        /*0910*/ 	.byte	0x04, 0x1e
        /*0912*/ 	.short	(.L_53 - .L_52)
.L_52:
        /*0914*/ 	.word	0x00000000


	//----- nvinfo : EIATTR_CBANK_PARAM_SIZE
	.align		4
.L_53:
        /*0918*/ 	.byte	0x03, 0x19
        /*091a*/ 	.short	0x0800


	//----- nvinfo : EIATTR_PARAM_CBANK
	.align		4
        /*091c*/ 	.byte	0x04, 0x0a
        /*091e*/ 	.short	(.L_55 - .L_54)
	.align		4
.L_54:
        /*0920*/ 	.word	index@(.nv.constant0._ZN7cutlass13device_kernelINS_4gemm6kernel13GemmUniversalIN4cute5tupleIJiiiiEEENS1_10collective13CollectiveMmaINS1_35MainloopSm100TmaUmmaWarpSpecializedILi6ELi2ELi4ENS5_IJNS4_1CILi1EEESB_SB_EEEEENS5_IJNSA_ILi64EEESE_SE_EEENS_10bfloat16_tENS5_IJlSB_lEEESG_SH_NS4_8TiledMMAINS4_8MMA_AtomIJNS4_20SM100_MMA_F16BF16_SSISG_SG_fLi64ELi64ELNS4_4UMMA5MajorE0ELSM_0ELNSL_7ScaleInE0ELSN_0EEEEEENS4_6LayoutISC_NS5_IJNSA_ILi0EEESR_SR_EEEEENS5_IJNS4_10UnderscoreESU_SU_EEEEENS4_13SM90_TMA_LOADENS4_14ComposedLayoutINS4_7SwizzleILi3ELi4ELi3EEENS4_18smem_ptr_flag_bitsILi16EEENSQ_INS5_IJNSA_ILi8EEESE_EEENS5_IJSE_SB_EEEEEEEvNS4_8identityESX_S17_vS18_EENS_8epilogue10collective18CollectiveEpilogueINS1A_23Sm100TmaWarpSpecializedILi3ELi2ELi16ELb1ELb0EEEJSF_NS5_IJNSQ_ISE_SB_EENSQ_INSA_ILi32EEESB_EEEEESG_SH_SG_SH_NS1A_6fusion15FusionCallbacksIS1E_NS1J_17LinearCombinationISG_fSG_fLNS_15FloatRoundStyleE2EEESF_S1I_JEEENS4_5SM1004TMEM4LOAD26SM100_TMEM_LOAD_16dp256b4xESX_NSY_INSZ_ILi2ELi4ELi3EEES12_NSQ_INS5_IJS13_S1G_EEENS5_IJS1G_SB_EEEEEEENS4_17SM75_U32x4_LDSM_NENS4_14SM90_TMA_STOREES1X_NS4_17SM90_U32x4_STSM_NENS4_39AutoVectorizingCopyWithAssumedAlignmentILi128EEEEEEvvEEEEvNT_6ParamsE)
        /*0924*/ 	.short	0x0380
        /*0926*/ 	.short	0x0800


	//----- nvinfo : EIATTR_SW_WAR
	.align		4
.L_55:
        /*0928*/ 	.byte	0x04, 0x36
        /*092a*/ 	.short	(.L_57 - .L_56)
.L_56:
        /*092c*/ 	.word	0x00000008
.L_57:


//--------------------- .nv.callgraph             --------------------------
	.section	.nv.callgraph,"",@"SHT_CUDA_CALLGRAPH"
	.align	4
	.sectionentsize	8
	.align		4
        /*0000*/ 	.word	0x00000000
	.align		4
        /*0004*/ 	.word	0xffffffff
	.align		4
        /*0008*/ 	.word	index@(_ZN7cutlass13device_kernelINS_4gemm6kernel13GemmUniversalIN4cute5tupleIJiiiiEEENS1_10collective13CollectiveMmaINS1_35MainloopSm100TmaUmmaWarpSpecializedILi6ELi2ELi4ENS5_IJNS4_1CILi1EEESB_SB_EEEEENS5_IJNSA_ILi64EEESE_SE_EEENS_10bfloat16_tENS5_IJlSB_lEEESG_SH_NS4_8TiledMMAINS4_8MMA_AtomIJNS4_20SM100_MMA_F16BF16_SSISG_SG_fLi64ELi64ELNS4_4UMMA5MajorE0ELSM_0ELNSL_7ScaleInE0ELSN_0EEEEEENS4_6LayoutISC_NS5_IJNSA_ILi0EEESR_SR_EEEEENS5_IJNS4_10UnderscoreESU_SU_EEEEENS4_13SM90_TMA_LOADENS4_14ComposedLayoutINS4_7SwizzleILi3ELi4ELi3EEENS4_18smem_ptr_flag_bitsILi16EEENSQ_INS5_IJNSA_ILi8EEESE_EEENS5_IJSE_SB_EEEEEEEvNS4_8identityESX_S17_vS18_EENS_8epilogue10collective18CollectiveEpilogueINS1A_23Sm100TmaWarpSpecializedILi3ELi2ELi16ELb1ELb0EEEJSF_NS5_IJNSQ_ISE_SB_EENSQ_INSA_ILi32EEESB_EEEEESG_SH_SG_SH_NS1A_6fusion15FusionCallbacksIS1E_NS1J_17LinearCombinationISG_fSG_fLNS_15FloatRoundStyleE2EEESF_S1I_JEEENS4_5SM1004TMEM4LOAD26SM100_TMEM_LOAD_16dp256b4xESX_NSY_INSZ_ILi2ELi4ELi3EEES12_NSQ_INS5_IJS13_S1G_EEENS5_IJS1G_SB_EEEEEEENS4_17SM75_U32x4_LDSM_NENS4_14SM90_TMA_STOREES1X_NS4_17SM90_U32x4_STSM_NENS4_39AutoVectorizingCopyWithAssumedAlignmentILi128EEEEEEvvEEEEvNT_6ParamsE)
	.align		4
        /*000c*/ 	.word	index@(__assertfail)
	.align		4
        /*0010*/ 	.word	0x00000000
	.align		4
        /*0014*/ 	.word	0xfffffffe
	.align		4
        /*0018*/ 	.word	0x00000000
	.align		4
        /*001c*/ 	.word	0xfffffffd
	.align		4
        /*0020*/ 	.word	0x00000000
	.align		4
        /*0024*/ 	.word	0xfffffffc


//--------------------- .nv.constant4             --------------------------
	.section	.nv.constant4,"a",@progbits
	.align	8
	.align		8
.nv.constant4:
        /*0000*/ 	.dword	__assertfail
	.align		8
        /*0008*/ 	.dword	__unnamed_1
	.align		8
        /*0010*/ 	.dword	__unnamed_2
	.align		8
        /*0018*/ 	.dword	_ZN40_INTERNAL_7cbfc9b3_4_k_cu_e92b6ded_349684cuda3std3__45__cpo5beginE
	.align		8
        /*0020*/ 	.dword	_ZN40_INTERNAL_7cbfc9b3_4_k_cu_e92b6ded_349684cuda3std3__45__cpo3endE
	.align		8
        /*0028*/ 	.dword	_ZN40_INTERNAL_7cbfc9b3_4_k_cu_e92b6ded_349684cuda3std3__45__cpo6cbeginE
	.align		8
        /*0030*/ 	.dword	_ZN40_INTERNAL_7cbfc9b3_4_k_cu_e92b6ded_349684cuda3std3__45__cpo4cendE
	.align		8
        /*0038*/ 	.dword	_ZN40_INTERNAL_7cbfc9b3_4_k_cu_e92b6ded_349684cuda3std3__442_GLOBAL__N__7cbfc9b3_4_k_cu_e92b6ded_349686ignoreE
	.align		8
        /*0040*/ 	.dword	_ZN40_INTERNAL_7cbfc9b3_4_k_cu_e92b6ded_349684cuda3std3__419piecewise_constructE
	.align		8
        /*0048*/ 	.dword	_ZN40_INTERNAL_7cbfc9b3_4_k_cu_e92b6ded_349684cuda3std3__48in_placeE
	.align		8
        /*0050*/ 	.dword	_ZN40_INTERNAL_7cbfc9b3_4_k_cu_e92b6ded_349684cuda3std6ranges3__45__cpo4swapE
	.align		8
        /*0058*/ 	.dword	_ZN40_INTERNAL_7cbfc9b3_4_k_cu_e92b6ded_349684cuda3std6ranges3__45__cpo9iter_moveE
	.align		8
        /*0060*/ 	.dword	_ZN40_INTERNAL_7cbfc9b3_4_k_cu_e92b6ded_349684cute7productE
	.align		8
        /*0068*/ 	.dword	_ZN40_INTERNAL_7cbfc9b3_4_k_cu_e92b6ded_349684cute1_E
	.align		8
        /*0070*/ 	.dword	$str$25
	.align		8
        /*0078*/ 	.dword	$str$26
	.align		8
        /*0080*/ 	.dword	$str$27
	.align		8
        /*0088*/ 	.dword	$str$28


//--------------------- .text._ZN7cutlass13device_kernelINS_4gemm6kernel13GemmUniversalIN4cute5tupleIJiiiiEEENS1_10collective13CollectiveMmaINS1_35MainloopSm100TmaUmmaWarpSpecializedILi6ELi2ELi4ENS5_IJNS4_1CILi1EEESB_SB_EEEEENS5_IJNSA_ILi64EEESE_SE_EEENS_10bfloat16_tENS5_IJlSB_lEEESG_SH_NS4_8TiledMMAINS4_8MMA_AtomIJNS4_20SM100_MMA_F16BF16_SSISG_SG_fLi64ELi64ELNS4_4UMMA5MajorE0ELSM_0ELNSL_7ScaleInE0ELSN_0EEEEEENS4_6LayoutISC_NS5_IJNSA_ILi0EEESR_SR_EEEEENS5_IJNS4_10UnderscoreESU_SU_EEEEENS4_13SM90_TMA_LOADENS4_14ComposedLayoutINS4_7SwizzleILi3ELi4ELi3EEENS4_18smem_ptr_flag_bitsILi16EEENSQ_INS5_IJNSA_ILi8EEESE_EEENS5_IJSE_SB_EEEEEEEvNS4_8identityESX_S17_vS18_EENS_8epilogue10collective18CollectiveEpilogueINS1A_23Sm100TmaWarpSpecializedILi3ELi2ELi16ELb1ELb0EEEJSF_NS5_IJNSQ_ISE_SB_EENSQ_INSA_ILi32EEESB_EEEEESG_SH_SG_SH_NS1A_6fusion15FusionCallbacksIS1E_NS1J_17LinearCombinationISG_fSG_fLNS_15FloatRoundStyleE2EEESF_S1I_JEEENS4_5SM1004TMEM4LOAD26SM100_TMEM_LOAD_16dp256b4xESX_NSY_INSZ_ILi2ELi4ELi3EEES12_NSQ_INS5_IJS13_S1G_EEENS5_IJS1G_SB_EEEEEEENS4_17SM75_U32x4_LDSM_NENS4_14SM90_TMA_STOREES1X_NS4_17SM90_U32x4_STSM_NENS4_39AutoVectorizingCopyWithAssumedAlignmentILi128EEEEEEvvEEEEvNT_6ParamsE --------------------------
	.section	.text._ZN7cutlass13device_kernelINS_4gemm6kernel13GemmUniversalIN4cute5tupleIJiiiiEEENS1_10collective13CollectiveMmaINS1_35MainloopSm100TmaUmmaWarpSpecializedILi6ELi2ELi4ENS5_IJNS4_1CILi1EEESB_SB_EEEEENS5_IJNSA_ILi64EEESE_SE_EEENS_10bfloat16_tENS5_IJlSB_lEEESG_SH_NS4_8TiledMMAINS4_8MMA_AtomIJNS4_20SM100_MMA_F16BF16_SSISG_SG_fLi64ELi64ELNS4_4UMMA5MajorE0ELSM_0ELNSL_7ScaleInE0ELSN_0EEEEEENS4_6LayoutISC_NS5_IJNSA_ILi0EEESR_SR_EEEEENS5_IJNS4_10UnderscoreESU_SU_EEEEENS4_13SM90_TMA_LOADENS4_14ComposedLayoutINS4_7SwizzleILi3ELi4ELi3EEENS4_18smem_ptr_flag_bitsILi16EEENSQ_INS5_IJNSA_ILi8EEESE_EEENS5_IJSE_SB_EEEEEEEvNS4_8identityESX_S17_vS18_EENS_8epilogue10collective18CollectiveEpilogueINS1A_23Sm100TmaWarpSpecializedILi3ELi2ELi16ELb1ELb0EEEJSF_NS5_IJNSQ_ISE_SB_EENSQ_INSA_ILi32EEESB_EEEEESG_SH_SG_SH_NS1A_6fusion15FusionCallbacksIS1E_NS1J_17LinearCombinationISG_fSG_fLNS_15FloatRoundStyleE2EEESF_S1I_JEEENS4_5SM1004TMEM4LOAD26SM100_TMEM_LOAD_16dp256b4xESX_NSY_INSZ_ILi2ELi4ELi3EEES12_NSQ_INS5_IJS13_S1G_EEENS5_IJS1G_SB_EEEEEEENS4_17SM75_U32x4_LDSM_NENS4_14SM90_TMA_STOREES1X_NS4_17SM90_U32x4_STSM_NENS4_39AutoVectorizingCopyWithAssumedAlignmentILi128EEEEEEvvEEEEvNT_6ParamsE,"ax",@progbits
	.align	128
.text._ZN7cutlass13device_kernelINS_4gemm6kernel13GemmUniversalIN4cute5tupleIJiiiiEEENS1_10collective13CollectiveMmaINS1_35MainloopSm100TmaUmmaWarpSpecializedILi6ELi2ELi4ENS5_IJNS4_1CILi1EEESB_SB_EEEEENS5_IJNSA_ILi64EEESE_SE_EEENS_10bfloat16_tENS5_IJlSB_lEEESG_SH_NS4_8TiledMMAINS4_8MMA_AtomIJNS4_20SM100_MMA_F16BF16_SSISG_SG_fLi64ELi64ELNS4_4UMMA5MajorE0ELSM_0ELNSL_7ScaleInE0ELSN_0EEEEEENS4_6LayoutISC_NS5_IJNSA_ILi0EEESR_SR_EEEEENS5_IJNS4_10UnderscoreESU_SU_EEEEENS4_13SM90_TMA_LOADENS4_14ComposedLayoutINS4_7SwizzleILi3ELi4ELi3EEENS4_18smem_ptr_flag_bitsILi16EEENSQ_INS5_IJNSA_ILi8EEESE_EEENS5_IJSE_SB_EEEEEEEvNS4_8identityESX_S17_vS18_EENS_8epilogue10collective18CollectiveEpilogueINS1A_23Sm100TmaWarpSpecializedILi3ELi2ELi16ELb1ELb0EEEJSF_NS5_IJNSQ_ISE_SB_EENSQ_INSA_ILi32EEESB_EEEEESG_SH_SG_SH_NS1A_6fusion15FusionCallbacksIS1E_NS1J_17LinearCombinationISG_fSG_fLNS_15FloatRoundStyleE2EEESF_S1I_JEEENS4_5SM1004TMEM4LOAD26SM100_TMEM_LOAD_16dp256b4xESX_NSY_INSZ_ILi2ELi4ELi3EEES12_NSQ_INS5_IJS13_S1G_EEENS5_IJS1G_SB_EEEEEEENS4_17SM75_U32x4_LDSM_NENS4_14SM90_TMA_STOREES1X_NS4_17SM90_U32x4_STSM_NENS4_39AutoVectorizingCopyWithAssumedAlignmentILi128EEEEEEvvEEEEvNT_6ParamsE:
        .type           _ZN7cutlass13device_kernelINS_4gemm6kernel13GemmUniversalIN4cute5tupleIJiiiiEEENS1_10collective13CollectiveMmaINS1_35MainloopSm100TmaUmmaWarpSpecializedILi6ELi2ELi4ENS5_IJNS4_1CILi1EEESB_SB_EEEEENS5_IJNSA_ILi64EEESE_SE_EEENS_10bfloat16_tENS5_IJlSB_lEEESG_SH_NS4_8TiledMMAINS4_8MMA_AtomIJNS4_20SM100_MMA_F16BF16_SSISG_SG_fLi64ELi64ELNS4_4UMMA5MajorE0ELSM_0ELNSL_7ScaleInE0ELSN_0EEEEEENS4_6LayoutISC_NS5_IJNSA_ILi0EEESR_SR_EEEEENS5_IJNS4_10UnderscoreESU_SU_EEEEENS4_13SM90_TMA_LOADENS4_14ComposedLayoutINS4_7SwizzleILi3ELi4ELi3EEENS4_18smem_ptr_flag_bitsILi16EEENSQ_INS5_IJNSA_ILi8EEESE_EEENS5_IJSE_SB_EEEEEEEvNS4_8identityESX_S17_vS18_EENS_8epilogue10collective18CollectiveEpilogueINS1A_23Sm100TmaWarpSpecializedILi3ELi2ELi16ELb1ELb0EEEJSF_NS5_IJNSQ_ISE_SB_EENSQ_INSA_ILi32EEESB_EEEEESG_SH_SG_SH_NS1A_6fusion15FusionCallbacksIS1E_NS1J_17LinearCombinationISG_fSG_fLNS_15FloatRoundStyleE2EEESF_S1I_JEEENS4_5SM1004TMEM4LOAD26SM100_TMEM_LOAD_16dp256b4xESX_NSY_INSZ_ILi2ELi4ELi3EEES12_NSQ_INS5_IJS13_S1G_EEENS5_IJS1G_SB_EEEEEEENS4_17SM75_U32x4_LDSM_NENS4_14SM90_TMA_STOREES1X_NS4_17SM90_U32x4_STSM_NENS4_39AutoVectorizingCopyWithAssumedAlignmentILi128EEEEEEvvEEEEvNT_6ParamsE,@function
        .size           _ZN7cutlass13device_kernelINS_4gemm6kernel13GemmUniversalIN4cute5tupleIJiiiiEEENS1_10collective13CollectiveMmaINS1_35MainloopSm100TmaUmmaWarpSpecializedILi6ELi2ELi4ENS5_IJNS4_1CILi1EEESB_SB_EEEEENS5_IJNSA_ILi64EEESE_SE_EEENS_10bfloat16_tENS5_IJlSB_lEEESG_SH_NS4_8TiledMMAINS4_8MMA_AtomIJNS4_20SM100_MMA_F16BF16_SSISG_SG_fLi64ELi64ELNS4_4UMMA5MajorE0ELSM_0ELNSL_7ScaleInE0ELSN_0EEEEEENS4_6LayoutISC_NS5_IJNSA_ILi0EEESR_SR_EEEEENS5_IJNS4_10UnderscoreESU_SU_EEEEENS4_13SM90_TMA_LOADENS4_14ComposedLayoutINS4_7SwizzleILi3ELi4ELi3EEENS4_18smem_ptr_flag_bitsILi16EEENSQ_INS5_IJNSA_ILi8EEESE_EEENS5_IJSE_SB_EEEEEEEvNS4_8identityESX_S17_vS18_EENS_8epilogue10collective18CollectiveEpilogueINS1A_23Sm100TmaWarpSpecializedILi3ELi2ELi16ELb1ELb0EEEJSF_NS5_IJNSQ_ISE_SB_EENSQ_INSA_ILi32EEESB_EEEEESG_SH_SG_SH_NS1A_6fusion15FusionCallbacksIS1E_NS1J_17LinearCombinationISG_fSG_fLNS_15FloatRoundStyleE2EEESF_S1I_JEEENS4_5SM1004TMEM4LOAD26SM100_TMEM_LOAD_16dp256b4xESX_NSY_INSZ_ILi2ELi4ELi3EEES12_NSQ_INS5_IJS13_S1G_EEENS5_IJS1G_SB_EEEEEEENS4_17SM75_U32x4_LDSM_NENS4_14SM90_TMA_STOREES1X_NS4_17SM90_U32x4_STSM_NENS4_39AutoVectorizingCopyWithAssumedAlignmentILi128EEEEEEvvEEEEvNT_6ParamsE,(.L_x_160 - _ZN7cutlass13device_kernelINS_4gemm6kernel13GemmUniversalIN4cute5tupleIJiiiiEEENS1_10collective13CollectiveMmaINS1_35MainloopSm100TmaUmmaWarpSpecializedILi6ELi2ELi4ENS5_IJNS4_1CILi1EEESB_SB_EEEEENS5_IJNSA_ILi64EEESE_SE_EEENS_10bfloat16_tENS5_IJlSB_lEEESG_SH_NS4_8TiledMMAINS4_8MMA_AtomIJNS4_20SM100_MMA_F16BF16_SSISG_SG_fLi64ELi64ELNS4_4UMMA5MajorE0ELSM_0ELNSL_7ScaleInE0ELSN_0EEEEEENS4_6LayoutISC_NS5_IJNSA_ILi0EEESR_SR_EEEEENS5_IJNS4_10UnderscoreESU_SU_EEEEENS4_13SM90_TMA_LOADENS4_14ComposedLayoutINS4_7SwizzleILi3ELi4ELi3EEENS4_18smem_ptr_flag_bitsILi16EEENSQ_INS5_IJNSA_ILi8EEESE_EEENS5_IJSE_SB_EEEEEEEvNS4_8identityESX_S17_vS18_EENS_8epilogue10collective18CollectiveEpilogueINS1A_23Sm100TmaWarpSpecializedILi3ELi2ELi16ELb1ELb0EEEJSF_NS5_IJNSQ_ISE_SB_EENSQ_INSA_ILi32EEESB_EEEEESG_SH_SG_SH_NS1A_6fusion15FusionCallbacksIS1E_NS1J_17LinearCombinationISG_fSG_fLNS_15FloatRoundStyleE2EEESF_S1I_JEEENS4_5SM1004TMEM4LOAD26SM100_TMEM_LOAD_16dp256b4xESX_NSY_INSZ_ILi2ELi4ELi3EEES12_NSQ_INS5_IJS13_S1G_EEENS5_IJS1G_SB_EEEEEEENS4_17SM75_U32x4_LDSM_NENS4_14SM90_TMA_STOREES1X_NS4_17SM90_U32x4_STSM_NENS4_39AutoVectorizingCopyWithAssumedAlignmentILi128EEEEEEvvEEEEvNT_6ParamsE)
        .other          _ZN7cutlass13device_kernelINS_4gemm6kernel13GemmUniversalIN4cute5tupleIJiiiiEEENS1_10collective13CollectiveMmaINS1_35MainloopSm100TmaUmmaWarpSpecializedILi6ELi2ELi4ENS5_IJNS4_1CILi1EEESB_SB_EEEEENS5_IJNSA_ILi64EEESE_SE_EEENS_10bfloat16_tENS5_IJlSB_lEEESG_SH_NS4_8TiledMMAINS4_8MMA_AtomIJNS4_20SM100_MMA_F16BF16_SSISG_SG_fLi64ELi64ELNS4_4UMMA5MajorE0ELSM_0ELNSL_7ScaleInE0ELSN_0EEEEEENS4_6LayoutISC_NS5_IJNSA_ILi0EEESR_SR_EEEEENS5_IJNS4_10UnderscoreESU_SU_EEEEENS4_13SM90_TMA_LOADENS4_14ComposedLayoutINS4_7SwizzleILi3ELi4ELi3EEENS4_18smem_ptr_flag_bitsILi16EEENSQ_INS5_IJNSA_ILi8EEESE_EEENS5_IJSE_SB_EEEEEEEvNS4_8identityESX_S17_vS18_EENS_8epilogue10collective18CollectiveEpilogueINS1A_23Sm100TmaWarpSpecializedILi3ELi2ELi16ELb1ELb0EEEJSF_NS5_IJNSQ_ISE_SB_EENSQ_INSA_ILi32EEESB_EEEEESG_SH_SG_SH_NS1A_6fusion15FusionCallbacksIS1E_NS1J_17LinearCombinationISG_fSG_fLNS_15FloatRoundStyleE2EEESF_S1I_JEEENS4_5SM1004TMEM4LOAD26SM100_TMEM_LOAD_16dp256b4xESX_NSY_INSZ_ILi2ELi4ELi3EEES12_NSQ_INS5_IJS13_S1G_EEENS5_IJS1G_SB_EEEEEEENS4_17SM75_U32x4_LDSM_NENS4_14SM90_TMA_STOREES1X_NS4_17SM90_U32x4_STSM_NENS4_39AutoVectorizingCopyWithAssumedAlignmentILi128EEEEEEvvEEEEvNT_6ParamsE,@"STO_CUDA_ENTRY STV_DEFAULT"
_ZN7cutlass13device_kernelINS_4gemm6kernel13GemmUniversalIN4cute5tupleIJiiiiEEENS1_10collective13CollectiveMmaINS1_35MainloopSm100TmaUmmaWarpSpecializedILi6ELi2ELi4ENS5_IJNS4_1CILi1EEESB_SB_EEEEENS5_IJNSA_ILi64EEESE_SE_EEENS_10bfloat16_tENS5_IJlSB_lEEESG_SH_NS4_8TiledMMAINS4_8MMA_AtomIJNS4_20SM100_MMA_F16BF16_SSISG_SG_fLi64ELi64ELNS4_4UMMA5MajorE0ELSM_0ELNSL_7ScaleInE0ELSN_0EEEEEENS4_6LayoutISC_NS5_IJNSA_ILi0EEESR_SR_EEEEENS5_IJNS4_10UnderscoreESU_SU_EEEEENS4_13SM90_TMA_LOADENS4_14ComposedLayoutINS4_7SwizzleILi3ELi4ELi3EEENS4_18smem_ptr_flag_bitsILi16EEENSQ_INS5_IJNSA_ILi8EEESE_EEENS5_IJSE_SB_EEEEEEEvNS4_8identityESX_S17_vS18_EENS_8epilogue10collective18CollectiveEpilogueINS1A_23Sm100TmaWarpSpecializedILi3ELi2ELi16ELb1ELb0EEEJSF_NS5_IJNSQ_ISE_SB_EENSQ_INSA_ILi32EEESB_EEEEESG_SH_SG_SH_NS1A_6fusion15FusionCallbacksIS1E_NS1J_17LinearCombinationISG_fSG_fLNS_15FloatRoundStyleE2EEESF_S1I_JEEENS4_5SM1004TMEM4LOAD26SM100_TMEM_LOAD_16dp256b4xESX_NSY_INSZ_ILi2ELi4ELi3EEES12_NSQ_INS5_IJS13_S1G_EEENS5_IJS1G_SB_EEEEEEENS4_17SM75_U32x4_LDSM_NENS4_14SM90_TMA_STOREES1X_NS4_17SM90_U32x4_STSM_NENS4_39AutoVectorizingCopyWithAssumedAlignmentILi128EEEEEEvvEEEEvNT_6ParamsE:
[----:B------:R-:W1:Y:S01]  /*0000*/  LDC R1, c[0x0][0x37c] ;  /* 0x0000df00ff017b82 */ /* 0x000e620000000800 */
[----:B------:R-:W2:Y:S01]  /*0010*/  S2R R70, SR_TID.X ;  /* 0x0000000000467919 */ /* 0x000ea20000002100 */
[----:B------:R-:W3:Y:S01]  /*0020*/  LDCU.64 UR4, c[0x0][0x890] ;  /* 0x00011200ff0477ac */ /* 0x000ee20008000a00 */
[----:B------:R-:W-:Y:S02]  /*0030*/  PRMT R60, RZ, 0x7610, R60 ;  /* 0x00007610ff3c7816 */ /* 0x000fe4000000003c */
[----:B------:R-:W-:Y:S01]  /*0040*/  ELECT P5, URZ, PT ;  /* 0x0000000000ff782f */ /* 0x000fe200038a0000 */
[----:B------:R-:W4:Y:S01]  /*0050*/  LDCU.64 UR46, c[0x0][0x358] ;  /* 0x00006b00ff2e77ac */ /* 0x000f220008000a00 */
[----:B---3--:R-:W-:-:S04]  /*0060*/  UISETP.NE.U32.AND UP0, UPT, UR4, URZ, UPT ;  /* 0x000000ff0400728c */ /* 0x008fc8000bf05070 */
[----:B------:R-:W-:Y:S01]  /*0070*/  UISETP.NE.AND.EX UP0, UPT, UR5, URZ, UPT, UP0 ;  /* 0x000000ff0500728c */ /* 0x000fe2000bf05300 */
[----:B--2---:R-:W-:-:S05]  /*0080*/  SHF.R.U32.HI R65, RZ, 0x5, R70 ;  /* 0x00000005ff417819 */ /* 0x004fca0000011646 */
[----:B------:R-:W2:Y:S02]  /*0090*/  SHFL.IDX PT, R0, R65, RZ, 0x1f ;  /* 0x00001fff41007589 */ /* 0x000ea400000e0000 */
[----:B--2---:R-:W-:Y:S01]  /*00a0*/  R2UR UR8, R0 ;  /* 0x00000000000872ca */ /* 0x004fe200000e0000 */
[----:B-1--4-:R-:W-:-:S14]  /*00b0*/  BRA.U UP0, `(.L_x_0) ;  /* 0x00000001002c7547 */ /* 0x012fdc000b800000 */
[----:B------:R-:W1:Y:S02]  /*00c0*/  LDCU.64 UR6, c[0x0][0x888] ;  /* 0x00011100ff0677ac */ /* 0x000e640008000a00 */
[----:B-1----:R-:W-:-:S04]  /*00d0*/  UISETP.NE.U32.AND UP0, UPT, UR6, URZ, UPT ;  /* 0x000000ff0600728c */ /* 0x002fc8000bf05070 */
[----:B------:R-:W-:-:S09]  /*00e0*/  UISETP.NE.AND.EX UP0, UPT, UR7, URZ, UPT, UP0 ;  /* 0x000000ff0700728c */ /* 0x000fd2000bf05300 */
[----:B------:R-:W-:Y:S05]  /*00f0*/  BRA.U !UP0, `(.L_x_1) ;  /* 0x0000000108107547 */ /* 0x000fea000b800000 */
[----:B------:R-:W1:Y:S02]  /*0100*/  LDC.64 R2, c[0x0][0x888] ;  /* 0x00022200ff027b82 */ /* 0x000e640000000a00 */
[----:B-1----:R1:W5:Y:S01]  /*0110*/  LDG.E R35, desc[UR46][R2.64] ;  /* 0x0000002e02237981 */ /* 0x002362000c1e1900 */
[----:B------:R-:W-:Y:S01]  /*0120*/  HFMA2 R60, -RZ, RZ, 0, 5.9604644775390625e-08 ;  /* 0x00000001ff3c7431 */ /* 0x000fe200000001ff */
[----:B------:R-:W-:Y:S05]  /*0130*/  BRA `(.L_x_0) ;  /* 0x00000000000c7947 */ /* 0x000fea0003800000 */
.L_x_1:
[----:B------:R-:W1:Y:S01]  /*0140*/  LDCU UR6, c[0x0][0x880] ;  /* 0x00011000ff0677ac */ /* 0x000e620008000800 */
[----:B------:R-:W-:Y:S01]  /*0150*/  HFMA2 R60, -RZ, RZ, 0, 5.9604644775390625e-08 ;  /* 0x00000001ff3c7431 */ /* 0x000fe200000001ff */
[----:B-1----:R-:W-:-:S07]  /*0160*/  MOV R35, UR6 ;  /* 0x0000000600237c02 */ /* 0x002fce0008000f00 */
.L_x_0:
[----:B------:R-:W2:Y:S02]  /*0170*/  LDCU.64 UR6, c[0x0][0x8b0] ;  /* 0x00011600ff0677ac */ /* 0x000ea40008000a00 */
[----:B--2---:R-:W-:-:S04]  /*0180*/  UISETP.NE.U32.AND UP0, UPT, UR6, URZ, UPT ;  /* 0x000000ff0600728c */ /* 0x004fc8000bf05070 */
[----:B------:R-:W-:-:S09]  /*0190*/  UISETP.NE.AND.EX UP0, UPT, UR7, URZ, UPT, UP0 ;  /* 0x000000ff0700728c */ /* 0x000fd2000bf05300 */
[----:B------:R-:W-:Y:S05]  /*01a0*/  BRA.U UP0, `(.L_x_2) ;  /* 0x0000000100247547 */ /* 0x000fea000b800000 */
[----:B------:R-:W2:Y:S02]  /*01b0*/  LDCU.64 UR6, c[0x0][0x8a8] ;  /* 0x00011500ff0677ac */ /* 0x000ea40008000a00 */
[----:B--2---:R-:W-:-:S04]  /*01c0*/  UISETP.NE.U32.AND UP0, UPT, UR6, URZ, UPT ;  /* 0x000000ff0600728c */ /* 0x004fc8000bf05070 */
[----:B------:R-:W-:-:S09]  /*01d0*/  UISETP.NE.AND.EX UP0, UPT, UR7, URZ, UPT, UP0 ;  /* 0x000000ff0700728c */ /* 0x000fd2000bf05300 */
[----:B------:R-:W-:Y:S05]  /*01e0*/  BRA.U !UP0, `(.L_x_3) ;  /* 0x00000001080c7547 */ /* 0x000fea000b800000 */
[----:B-1----:R-:W1:Y:S02]  /*01f0*/  LDC.64 R2, c[0x0][0x8a8] ;  /* 0x00022a00ff027b82 */ /* 0x002e640000000a00 */
[----:B-1----:R2:W5:Y:S01]  /*0200*/  LDG.E R33, desc[UR46][R2.64] ;  /* 0x0000002e02217981 */ /* 0x002562000c1e1900 */
[----:B------:R-:W-:Y:S05]  /*0210*/  BRA `(.L_x_2) ;  /* 0x0000000000087947 */ /* 0x000fea0003800000 */
.L_x_3:
[----:B------:R-:W2:Y:S02]  /*0220*/  LDCU UR6, c[0x0][0x8a0] ;  /* 0x00011400ff0677ac */ /* 0x000ea40008000800 */
[----:B--2---:R-:W-:Y:S02]  /*0230*/  MOV R33, UR6 ;  /* 0x0000000600217c02 */ /* 0x004fe40008000f00 */
.L_x_2:
[----:B------:R-:W-:Y:S01]  /*0240*/  IMAD.U32 R0, RZ, RZ, UR8 ;  /* 0x00000008ff007e24 */ /* 0x000fe2000f8e00ff */
[----:B------:R-:W-:Y:S04]  /*0250*/  BSSY.RECONVERGENT B0, `(.L_x_4) ;  /* 0x000000c000007945 */ /* 0x000fe80003800200 */
[C---:B------:R-:W-:Y:S02]  /*0260*/  ISETP.NE.OR P1, PT, R0.reuse, 0x1, !P5 ;  /* 0x000000010000780c */ /* 0x040fe40006f25670 */
[----:B------:R-:W-:-:S11]  /*0270*/  ISETP.NE.OR P0, PT, R0, 0x3, !P5 ;  /* 0x000000030000780c */ /* 0x000fd60006f05670 */
[----:B------:R-:W-:Y:S05]  /*0280*/  @P1 BRA `(.L_x_5) ;  /* 0x0000000000201947 */ /* 0x000fea0003800000 */
[----:B------:R-:W3:Y:S02]  /*0290*/  LDCU.64 UR6, c[0x0][0x348] ;  /* 0x00006900ff0677ac */ /* 0x000ee40008000a00 */
[----:B---3--:R-:W-:Y:S02]  /*02a0*/  UIADD3 UR10, UP1, UPT, UR6, 0x80, URZ ;  /* 0x00000080060a7890 */ /* 0x008fe4000ff3e0ff */
[----:B------:R-:W-:Y:S02]  /*02b0*/  UIADD3 UR6, UP0, UPT, UR6, 0x180, URZ ;  /* 0x0000018006067890 */ /* 0x000fe4000ff1e0ff */
[----:B------:R-:W-:Y:S02]  /*02c0*/  UIADD3.X UR11, UPT, UPT, URZ, UR7, URZ, UP1, !UPT ;  /* 0x00000007ff0b7290 */ /* 0x000fe40008ffe4ff */
[----:B------:R-:W-:-:S07]  /*02d0*/  UIADD3.X UR7, UPT, UPT, URZ, UR7, URZ, UP0, !UPT ;  /* 0x00000007ff077290 */ /* 0x000fce00087fe4ff */
[----:B------:R3:W-:Y:S02]  /*02e0*/  UTMACCTL.PF [UR10] ;  /* 0x000000000a0079b9 */ /* 0x0007e40008040000 */
[----:B------:R3:W-:Y:S02]  /*02f0*/  UTMACCTL.PF [UR6] ;  /* 0x00000000060079b9 */ /* 0x0007e40008040000 */
[----:B---3--:R-:W-:Y:S01]  /*0300*/  NOP ;  /* 0x0000000000007918 */ /* 0x008fe20000000000 */
.L_x_5:
[----:B------:R-:W-:Y:S05]  /*0310*/  BSYNC.RECONVERGENT B0 ;  /* 0x0000000000007941 */ /* 0x000fea0003800200 */
.L_x_4:
[----:B------:R-:W-:Y:S04]  /*0320*/  BSSY.RECONVERGENT B0, `(.L_x_6) ;  /* 0x000000a000007945 */ /* 0x000fe80003800200 */
        /* <DEDUP_REMOVED lines=9> */
.L_x_7:
[----:B------:R-:W-:Y:S05]  /*03c0*/  BSYNC.RECONVERGENT B0 ;  /* 0x0000000000007941 */ /* 0x000fea0003800200 */
.L_x_6:
[----:B------:R-:W3:Y:S01]  /*03d0*/  LDCU.64 UR6, c[0x0][0x888] ;  /* 0x00011100ff0677ac */ /* 0x000ee20008000a00 */
[----:B------:R-:W-:Y:S02]  /*03e0*/  UISETP.EQ.U32.AND UP1, UPT, UR4, URZ, UPT ;  /* 0x000000ff0400728c */ /* 0x000fe4000bf22070 */
[----:B------:R-:W-:Y:S02]  /*03f0*/  UPLOP3.LUT UP2, UPT, UPT, UPT, UPT, 0x80, 0x8 ;  /* 0x000000000008789c */ /* 0x000fe40003f4f070 */
[----:B---3--:R-:W-:-:S04]  /*0400*/  UISETP.NE.U32.AND UP0, UPT, UR6, URZ, UPT ;  /* 0x000000ff0600728c */ /* 0x008fc8000bf05070 */
[----:B------:R-:W-:-:S04]  /*0410*/  UISETP.NE.AND.EX UP0, UPT, UR7, URZ, UPT, UP0 ;  /* 0x000000ff0700728c */ /* 0x000fc8000bf05300 */
[----:B------:R-:W-:-:S04]  /*0420*/  UISETP.EQ.OR.EX UP3, UPT, UR5, URZ, !UP0, UP1 ;  /* 0x000000ff0500728c */ /* 0x000fc8000c762710 */
[----:B------:R-:W-:-:S05]  /*0430*/  UP2UR UR53, UPR, URZ, 0x8 ;  /* 0x00000008ff357883 */ /* 0x000fca0008000000 */
[----:B------:R-:W-:Y:S07]  /*0440*/  BRA.U !UP3, `(.L_x_8) ;  /* 0x000000010b207547 */ /* 0x000fee000b800000 */
[----:B------:R-:W-:Y:S01]  /*0450*/  UISETP.NE.U32.AND UP2, UPT, UR4, URZ, UPT ;  /* 0x000000ff0400728c */ /* 0x000fe2000bf45070 */
[----:B-----5:R-:W-:Y:S01]  /*0460*/  FSETP.NEU.AND P0, PT, R35, RZ, PT ;  /* 0x000000ff2300720b */ /* 0x020fe20003f0d000 */
[----:B------:R-:W-:Y:S02]  /*0470*/  USEL UR4, URZ, 0xffffffff, UP0 ;  /* 0xffffffffff047887 */ /* 0x000fe40008000000 */
[----:B------:R-:W-:-:S10]  /*0480*/  UISETP.NE.AND.EX UP2, UPT, UR5, URZ, UPT, UP2 ;  /* 0x000000ff0500728c */ /* 0x000fd4000bf45320 */
[----:B------:R-:W-:Y:S01]  /*0490*/  VOTEU.ANY UP1, P0 ;  /* 0x0000000000ff7886 */ /* 0x000fe20000020100 */
[----:B------:R-:W-:-:S04]  /*04a0*/  @!UP2 USEL UR4, URZ, 0xffffffff, UP1 ;  /* 0xffffffffff04a887 */ /* 0x000fc80008800000 */
[----:B------:R-:W-:-:S04]  /*04b0*/  ULOP3.LUT UR4, UR4, 0x1, URZ, 0xc0, !UPT ;  /* 0x0000000104047892 */ /* 0x000fc8000f8ec0ff */
[----:B------:R-:W-:-:S11]  /*04c0*/  UISETP.NE.U32.AND UP2, UPT, UR4, 0x1, UPT ;  /* 0x000000010400788c */ /* 0x000fd6000bf45070 */
.L_x_8:
[----:B-12---:R-:W1:Y:S01]  /*04d0*/  SHFL.IDX PT, R2, R65, RZ, 0x1f ;  /* 0x00001fff41027589 */ /* 0x006e6200000e0000 */
[----:B------:R-:W-:-:S04]  /*04e0*/  UISETP.NE.AND UP1, UPT, UR8, 0x2, UPT ;  /* 0x000000020800788c */ /* 0x000fc8000bf25270 */
[----:B------:R-:W-:Y:S01]  /*04f0*/  USEL UR6, URZ, 0x1, UP1 ;  /* 0x00000001ff067887 */ /* 0x000fe20008800000 */
[----:B-1----:R-:W-:-:S13]  /*0500*/  ISETP.NE.AND P0, PT, R2, RZ, PT ;  /* 0x000000ff0200720c */ /* 0x002fda0003f05270 */
[----:B------:R-:W-:Y:S05]  /*0510*/  @P0 BRA `(.L_x_9) ;  /* 0x0000000000580947 */ /* 0x000fea0003800000 */
[----:B------:R-:W1:Y:S01]  /*0520*/  S2UR UR5, SR_CgaCtaId ;  /* 0x00000000000579c3 */ /* 0x000e620000008800 */
[----:B------:R-:W-:Y:S01]  /*0530*/  UMOV UR7, 0x400 ;  /* 0x0000040000077882 */ /* 0x000fe20000000000 */
[----:B------:R-:W-:Y:S01]  /*0540*/  UMOV UR4, 0x1 ;  /* 0x0000000100047882 */ /* 0x000fe20000000000 */
[----:B------:R-:W-:Y:S01]  /*0550*/  ELECT P0, URZ, PT ;  /* 0x0000000000ff782f */ /* 0x000fe20003800000 */
[----:B------:R-:W-:-:S04]  /*0560*/  UIADD3 UR10, UPT, UPT, -UR4, 0x100000, URZ ;  /* 0x00100000040a7890 */ /* 0x000fc8000fffe1ff */
[----:B------:R-:W-:Y:S02]  /*0570*/  USHF.L.U32 UR11, UR10, 0xb, URZ ;  /* 0x0000000b0a0b7899 */ /* 0x000fe400080006ff */
[----:B------:R-:W-:Y:S02]  /*0580*/  USHF.L.U32 UR10, UR10, 0x1, URZ ;  /* 0x000000010a0a7899 */ /* 0x000fe400080006ff */
[----:B-1----:R-:W-:Y:S01]  /*0590*/  ULEA UR5, UR5, UR7, 0x18 ;  /* 0x0000000705057291 */ /* 0x002fe2000f8ec0ff */
[----:B------:R-:W1:Y:S11]  /*05a0*/  FENCE.VIEW.ASYNC.S ;  /* 0x00000000000073c6 */ /* 0x000e760000000000 */
[----:B-1----:R1:W2:Y:S01]  /*05b0*/  SYNCS.EXCH.64 URZ, [UR5], UR10 ;  /* 0x0000000a05ff75b2 */ /* 0x0022a20008000100 */
[----:B------:R1:W3:Y:S01]  /*05c0*/  SYNCS.EXCH.64 URZ, [UR5+0x30], UR10 ;  /* 0x0000300a05ff75b2 */ /* 0x0002e20008000100 */
[----:B------:R1:W4:Y:S01]  /*05d0*/  SYNCS.EXCH.64 URZ, [UR5+0x8], UR10 ;  /* 0x0000080a05ff75b2 */ /* 0x0003220008000100 */
[----:B------:R1:W1:Y:S01]  /*05e0*/  SYNCS.EXCH.64 URZ, [UR5+0x38], UR10 ;  /* 0x0000380a05ff75b2 */ /* 0x0002620008000100 */
        /* <DEDUP_REMOVED lines=8> */
[----:B------:R-:W-:Y:S01]  /*0670*/  NOP ;  /* 0x0000000000007918 */ /* 0x000fe20000000000 */
.L_x_9:
[----:B------:R-:W2:Y:S01]  /*0680*/  SHFL.IDX PT, R2, R65, RZ, 0x1f ;  /* 0x00001fff41027589 */ /* 0x000ea200000e0000 */
[----:B------:R-:W-:Y:S01]  /*0690*/  NOP ;  /* 0x0000000000007918 */ /* 0x000fe20000000000 */
[----:B--2---:R-:W-:-:S13]  /*06a0*/  ISETP.NE.AND P0, PT, R2, 0x1, PT ;  /* 0x000000010200780c */ /* 0x004fda0003f05270 */
[----:B------:R-:W-:Y:S05]  /*06b0*/  @P0 BRA `(.L_x_10) ;  /* 0x0000000000500947 */ /* 0x000fea0003800000 */
[----:B------:R-:W2:Y:S01]  /*06c0*/  S2UR UR7, SR_CgaCtaId ;  /* 0x00000000000779c3 */ /* 0x000ea20000008800 */
[----:B------:R-:W-:Y:S01]  /*06d0*/  UMOV UR9, 0x400 ;  /* 0x0000040000097882 */ /* 0x000fe20000000000 */
[----:B-1----:R-:W-:Y:S01]  /*06e0*/  UMOV UR5, 0x20 ;  /* 0x0000002000057882 */ /* 0x002fe20000000000 */
[----:B------:R-:W-:Y:S01]  /*06f0*/  UMOV UR4, 0x80 ;  /* 0x0000008000047882 */ /* 0x000fe20000000000 */
[----:B------:R-:W-:-:S04]  /*0700*/  UIADD3 UR10, UPT, UPT, -UR5, 0x100000, URZ ;  /* 0x00100000050a7890 */ /* 0x000fc8000fffe1ff */
[----:B------:R-:W-:Y:S02]  /*0710*/  USHF.L.U32 UR11, UR10, 0xb, URZ ;  /* 0x0000000b0a0b7899 */ /* 0x000fe400080006ff */
[----:B------:R-:W-:Y:S02]  /*0720*/  USHF.L.U32 UR10, UR10, 0x1, URZ ;  /* 0x000000010a0a7899 */ /* 0x000fe400080006ff */
[----:B------:R-:W-:-:S04]  /*0730*/  UIADD3 UR4, UPT, UPT, -UR4, 0x100000, URZ ;  /* 0x0010000004047890 */ /* 0x000fc8000fffe1ff */
[----:B------:R-:W-:Y:S02]  /*0740*/  USHF.L.U32 UR5, UR4, 0xb, URZ ;  /* 0x0000000b04057899 */ /* 0x000fe400080006ff */
[----:B------:R-:W-:Y:S01]  /*0750*/  USHF.L.U32 UR4, UR4, 0x1, URZ ;  /* 0x0000000104047899 */ /* 0x000fe200080006ff */
[----:B------:R-:W-:Y:S01]  /*0760*/  ELECT P0, URZ, PT ;  /* 0x0000000000ff782f */ /* 0x000fe20003800000 */
[----:B--2---:R-:W-:Y:S01]  /*0770*/  ULEA UR7, UR7, UR9, 0x18 ;  /* 0x0000000907077291 */ /* 0x004fe2000f8ec0ff */
[----:B------:R-:W1:Y:S11]  /*0780*/  FENCE.VIEW.ASYNC.S ;  /* 0x00000000000073c6 */ /* 0x000e760000000000 */
[----:B-1----:R2:W1:Y:S01]  /*0790*/  SYNCS.EXCH.64 URZ, [UR7+0x60], UR10 ;  /* 0x0000600a07ff75b2 */ /* 0x0024620008000100 */
[----:B------:R2:W1:Y:S01]  /*07a0*/  SYNCS.EXCH.64 URZ, [UR7+0x78], UR4 ;  /* 0x0000780407ff75b2 */ /* 0x0004620008000100 */
[----:B------:R2:W1:Y:S01]  /*07b0*/  SYNCS.EXCH.64 URZ, [UR7+0x68], UR10 ;  /* 0x0000680a07ff75b2 */ /* 0x0004620008000100 */
[----:B------:R2:W1:Y:S01]  /*07c0*/  SYNCS.EXCH.64 URZ, [UR7+0x80], UR4 ;  /* 0x0000800407ff75b2 */ /* 0x0004620008000100 */
[----:B------:R2:W1:Y:S01]  /*07d0*/  SYNCS.EXCH.64 URZ, [UR7+0x70], UR10 ;  /* 0x0000700a07ff75b2 */ /* 0x0004620008000100 */
[----:B------:R2:W1:Y:S02]  /*07e0*/  SYNCS.EXCH.64 URZ, [UR7+0x88], UR4 ;  /* 0x0000880407ff75b2 */ /* 0x0004640008000100 */
[----:B--2---:R-:W-:Y:S01]  /*07f0*/  NOP ;  /* 0x0000000000007918 */ /* 0x004fe20000000000 */
.L_x_10:
[----:B------:R-:W2:Y:S01]  /*0800*/  SHFL.IDX PT, R2, R65, RZ, 0x1f ;  /* 0x00001fff41027589 */ /* 0x000ea200000e0000 */
[----:B------:R-:W-:Y:S01]  /*0810*/  NOP ;  /* 0x0000000000007918 */ /* 0x000fe20000000000 */
[----:B--2---:R-:W-:-:S13]  /*0820*/  ISETP.NE.AND P0, PT, R2, 0x3, PT ;  /* 0x000000030200780c */ /* 0x004fda0003f05270 */
[----:B------:R-:W-:Y:S05]  /*0830*/  @P0 BRA `(.L_x_11) ;  /* 0x0000000000300947 */ /* 0x000fea0003800000 */
[----:B-1----:R-:W1:Y:S01]  /*0840*/  S2UR UR5, SR_CgaCtaId ;  /* 0x00000000000579c3 */ /* 0x002e620000008800 */
        /* <DEDUP_REMOVED lines=8> */
[----:B-1----:R2:W1:Y:S01]  /*08d0*/  SYNCS.EXCH.64 URZ, [UR5+0x90], UR10 ;  /* 0x0000900a05ff75b2 */ /* 0x0024620008000100 */
[----:B------:R2:W1:Y:S02]  /*08e0*/  SYNCS.EXCH.64 URZ, [UR5+0x98], UR10 ;  /* 0x0000980a05ff75b2 */ /* 0x0004640008000100 */
[----:B--2---:R-:W-:Y:S01]  /*08f0*/  NOP ;  /* 0x0000000000007918 */ /* 0x004fe20000000000 */
.L_x_11:
[----:B------:R-:W2:Y:S01]  /*0900*/  SHFL.IDX PT, R2, R65, RZ, 0x1f ;  /* 0x00001fff41027589 */ /* 0x000ea200000e0000 */
[----:B------:R-:W-:Y:S01]  /*0910*/  NOP ;  /* 0x0000000000007918 */ /* 0x000fe20000000000 */
[----:B--2---:R-:W-:-:S13]  /*0920*/  ISETP.NE.AND P0, PT, R2, 0x4, PT ;  /* 0x000000040200780c */ /* 0x004fda0003f05270 */
[----:B------:R-:W-:Y:S05]  /*0930*/  @P0 BRA `(.L_x_12) ;  /* 0x00000000004c0947 */ /* 0x000fea0003800000 */
[----:B-1----:R-:W1:Y:S01]  /*0940*/  S2UR UR5, SR_CgaCtaId ;  /* 0x00000000000579c3 */ /* 0x002e620000008800 */
[----:B------:R-:W-:Y:S01]  /*0950*/  UMOV UR9, 0x100 ;  /* 0x0000010000097882 */ /* 0x000fe20000000000 */
[----:B------:R-:W-:Y:S01]  /*0960*/  UMOV UR7, 0x400 ;  /* 0x0000040000077882 */ /* 0x000fe20000000000 */
[----:B------:R-:W-:Y:S01]  /*0970*/  USEL UR9, UR9, 0xe0, UP2 ;  /* 0x000000e009097887 */ /* 0x000fe20009000000 */
[----:B------:R-:W-:Y:S01]  /*0980*/  UMOV UR4, 0x1 ;  /* 0x0000000100047882 */ /* 0x000fe20000000000 */
[----:B------:R-:W-:Y:S01]  /*0990*/  ELECT P0, URZ, PT ;  /* 0x0000000000ff782f */ /* 0x000fe20003800000 */
[----:B------:R-:W-:-:S04]  /*09a0*/  UIADD3 UR10, UPT, UPT, -UR4, 0x100000, URZ ;  /* 0x00100000040a7890 */ /* 0x000fc8000fffe1ff */
[----:B------:R-:W-:Y:S02]  /*09b0*/  USHF.L.U32 UR11, UR10, 0xb, URZ ;  /* 0x0000000b0a0b7899 */ /* 0x000fe400080006ff */
[----:B------:R-:W-:Y:S02]  /*09c0*/  USHF.L.U32 UR10, UR10, 0x1, URZ ;  /* 0x000000010a0a7899 */ /* 0x000fe400080006ff */
[----:B------:R-:W-:-:S04]  /*09d0*/  UIADD3 UR12, UPT, UPT, -UR9, 0x100000, URZ ;  /* 0x00100000090c7890 */ /* 0x000fc8000fffe1ff */
[----:B------:R-:W-:Y:S02]  /*09e0*/  USHF.L.U32 UR13, UR12, 0xb, URZ ;  /* 0x0000000b0c0d7899 */ /* 0x000fe400080006ff */
[----:B------:R-:W-:Y:S02]  /*09f0*/  USHF.L.U32 UR12, UR12, 0x1, URZ ;  /* 0x000000010c0c7899 */ /* 0x000fe400080006ff */
[----:B-1----:R-:W-:Y:S01]  /*0a00*/  ULEA UR5, UR5, UR7, 0x18 ;  /* 0x0000000705057291 */ /* 0x002fe2000f8ec0ff */
[----:B------:R-:W1:Y:S11]  /*0a10*/  FENCE.VIEW.ASYNC.S ;  /* 0x00000000000073c6 */ /* 0x000e760000000000 */
[----:B-1----:R2:W1:Y:S01]  /*0a20*/  SYNCS.EXCH.64 URZ, [UR5+0xa0], UR10 ;  /* 0x0000a00a05ff75b2 */ /* 0x0024620008000100 */
[----:B------:R2:W1:Y:S01]  /*0a30*/  SYNCS.EXCH.64 URZ, [UR5+0xb0], UR12 ;  /* 0x0000b00c05ff75b2 */ /* 0x0004620008000100 */
[----:B------:R2:W1:Y:S01]  /*0a40*/  SYNCS.EXCH.64 URZ, [UR5+0xa8], UR10 ;  /* 0x0000a80a05ff75b2 */ /* 0x0004620008000100 */
[----:B------:R2:W1:Y:S02]  /*0a50*/  SYNCS.EXCH.64 URZ, [UR5+0xb8], UR12 ;  /* 0x0000b80c05ff75b2 */ /* 0x0004640008000100 */
[----:B--2---:R-:W-:Y:S01]  /*0a60*/  NOP ;  /* 0x0000000000007918 */ /* 0x004fe20000000000 */
.L_x_12:
        /* <DEDUP_REMOVED lines=22> */
[----:B------:R2:W1:Y:S01]  /*0bd0*/  SYNCS.EXCH.64 URZ, [UR7+0xf0], UR4 ;  /* 0x0000f00407ff75b2 */ /* 0x0004620008000100 */
[----:B------:R2:W1:Y:S01]  /*0be0*/  SYNCS.EXCH.64 URZ, [UR7+0xd8], UR10 ;  /* 0x0000d80a07ff75b2 */ /* 0x0004620008000100 */
[----:B------:R2:W1:Y:S02]  /*0bf0*/  SYNCS.EXCH.64 URZ, [UR7+0xf8], UR4 ;  /* 0x0000f80407ff75b2 */ /* 0x0004640008000100 */
[----:B--2---:R-:W-:Y:S01]  /*0c00*/  NOP ;  /* 0x0000000000007918 */ /* 0x004fe20000000000 */
.L_x_13:
        /* <DEDUP_REMOVED lines=18> */
.L_x_14:
[----:B-1----:R-:W1:Y:S01]  /*0d30*/  S2UR UR5, SR_CTAID.X ;  /* 0x00000000000579c3 */ /* 0x002e620000002500 */
[----:B------:R-:W-:-:S05]  /*0d40*/  CS2R.32 R59, SR_CgaSize ;  /* 0x00000000003b7805 */ /* 0x000fca0000008a00 */
[----:B------:R-:W-:-:S05]  /*0d50*/  IMAD R59, R59, -0xa0, RZ ;  /* 0xffffff603b3b7824 */ /* 0x000fca00078e02ff */
[----:B------:R-:W-:-:S14]  /*0d60*/  R2UR UR9, R59 ;  /* 0x000000003b0972ca */ /* 0x000fdc00000e0000 */
[----:B------:R-:W2:Y:S01]  /*0d70*/  LDCU UR9, c[0x0][UR9+0x2b0] ;  /* 0x00005600090977ac */ /* 0x000ea20008000800 */
[----:B------:R-:W-:Y:S01]  /*0d80*/  NOP ;  /* 0x0000000000007918 */ /* 0x000fe20000000000 */
[----:B------:R-:W-:-:S05]  /*0d90*/  CS2R.32 R59, SR_CgaSize ;  /* 0x00000000003b7805 */ /* 0x000fca0000008a00 */
[----:B------:R-:W-:-:S05]  /*0da0*/  IMAD R59, R59, -0xa0, RZ ;  /* 0xffffff603b3b7824 */ /* 0x000fca00078e02ff */
[----:B------:R-:W-:-:S14]  /*0db0*/  R2UR UR7, R59 ;  /* 0x000000003b0772ca */ /* 0x000fdc00000e0000 */
[----:B------:R-:W3:Y:S01]  /*0dc0*/  LDCU UR7, c[0x0][UR7+0x2b4] ;  /* 0x00005680070777ac */ /* 0x000ee20008000800 */
[----:B------:R-:W4:Y:S08]  /*0dd0*/  S2UR UR4, SR_CTAID.Y ;  /* 0x00000000000479c3 */ /* 0x000f300000002600 */
[----:B------:R-:W3:Y:S01]  /*0de0*/  LDC R10, c[0x0][0xb24] ;  /* 0x0002c900ff0a7b82 */ /* 0x000ee20000000800 */
[----:B-1----:R-:W-:-:S02]  /*0df0*/  I2FP.F32.U32 R59, UR5 ;  /* 0x00000005003b7c45 */ /* 0x002fc40008201000 */
[----:B------:R-:W-:-:S05]  /*0e00*/  CS2R.32 R3, SR_CgaSize ;  /* 0x0000000000037805 */ /* 0x000fca0000008a00 */
[----:B------:R-:W-:-:S06]  /*0e10*/  IMAD R3, R3, -0xa0, RZ ;  /* 0xffffff6003037824 */ /* 0x000fcc00078e02ff */
[----:B------:R-:W1:Y:S01]  /*0e20*/  LDC R3, c[0x0][R3+0x2a0] ;  /* 0x0000a80003037b82 */ /* 0x000e620000000800 */
[----:B------:R-:W-:Y:S01]  /*0e30*/  MOV R21, UR5 ;  /* 0x0000000500157c02 */ /* 0x000fe20008000f00 */
[----:B--2---:R-:W-:Y:S01]  /*0e40*/  FMUL R59, R59, UR9 ;  /* 0x000000093b3b7c20 */ /* 0x004fe20008400000 */
[----:B----4-:R-:W-:Y:S02]  /*0e50*/  I2FP.F32.U32 R58, UR4 ;  /* 0x00000004003a7c45 */ /* 0x010fe40008201000 */
[----:B------:R-:W-:-:S05]  /*0e60*/  CS2R.32 R2, SR_CgaSize ;  /* 0x0000000000027805 */ /* 0x000fca0000008a00 */
[----:B------:R-:W-:-:S06]  /*0e70*/  IMAD R2, R2, -0xa0, RZ ;  /* 0xffffff6002027824 */ /* 0x000fcc00078e02ff */
[----:B------:R-:W2:Y:S01]  /*0e80*/  LDC R2, c[0x0][R2+0x2a4] ;  /* 0x0000a90002027b82 */ /* 0x000ea20000000800 */
[----:B------:R-:W-:Y:S01]  /*0e90*/  MOV R20, UR4 ;  /* 0x0000000400147c02 */ /* 0x000fe20008000f00 */
[----:B------:R-:W4:Y:S01]  /*0ea0*/  F2I.U32.TRUNC.NTZ R59, R59 ;  /* 0x0000003b003b7305 */ /* 0x000f22000020f000 */
[----:B---3--:R-:W-:-:S05]  /*0eb0*/  FMUL R58, R58, UR7 ;  /* 0x000000073a3a7c20 */ /* 0x008fca0008400000 */
[----:B------:R-:W-:Y:S01]  /*0ec0*/  BAR.SYNC.DEFER_BLOCKING 0x0 ;  /* 0x0000000000007b1d */ /* 0x000fe20000010000 */
[----:B------:R-:W-:-:S05]  /*0ed0*/  ISETP.GE.AND P0, PT, R10, 0x1, PT ;  /* 0x000000010a00780c */ /* 0x000fca0003f06270 */
[----:B------:R-:W3:Y:S02]  /*0ee0*/  F2I.U32.TRUNC.NTZ R58, R58 ;  /* 0x0000003a003a7305 */ /* 0x000ee4000020f000 */
[----:B------:R-:W2:Y:S01]  /*0ef0*/  S2UR UR36, SR_CTAID.Z ;  /* 0x00000000002479c3 */ /* 0x000ea20000002700 */
[----:B----4-:R-:W-:-:S05]  /*0f00*/  IADD3 R59, PT, PT, -R59, RZ, RZ ;  /* 0x000000ff3b3b7210 */ /* 0x010fca0007ffe1ff */
[----:B-1----:R-:W-:Y:S01]  /*0f10*/  IMAD R59, R3, R59, UR5 ;  /* 0x00000005033b7e24 */ /* 0x002fe2000f8e023b */
[----:B---3--:R-:W-:-:S05]  /*0f20*/  IADD3 R58, PT, PT, -R58, RZ, RZ ;  /* 0x000000ff3a3a7210 */ /* 0x008fca0007ffe1ff */
[----:B--2---:R-:W-:Y:S01]  /*0f30*/  IMAD R58, R2, R58, UR4 ;  /* 0x00000004023a7e24 */ /* 0x004fe2000f8e023a */
[----:B------:R-:W-:Y:S06]  /*0f40*/  @!P0 BRA `(.L_x_15) ;  /* 0x0000000000b88947 */ /* 0x000fec0003800000 */
[----:B------:R-:W1:Y:S01]  /*0f50*/  LDC.64 R4, c[0x0][0xb18] ;  /* 0x0002c600ff047b82 */ /* 0x000e620000000a00 */
[----:B------:R-:W-:-:S07]  /*0f60*/  ISETP.NE.AND P0, PT, R10, 0x1, PT ;  /* 0x000000010a00780c */ /* 0x000fce0003f05270 */
[----:B------:R-:W2:Y:S08]  /*0f70*/  LDC R9, c[0x0][0xb0c] ;  /* 0x0002c300ff097b82 */ /* 0x000eb00000000800 */
[----:B------:R-:W3:Y:S08]  /*0f80*/  LDC R12, c[0x0][0x370] ;  /* 0x0000dc00ff0c7b82 */ /* 0x000ef00000000800 */
[----:B------:R-:W4:Y:S01]  /*0f90*/  LDC R11, c[0x0][0x374] ;  /* 0x0000dd00ff0b7b82 */ /* 0x000f220000000800 */
[----:B-1----:R-:W-:-:S07]  /*0fa0*/  ISETP.NE.AND P1, PT, R4, 0x1, PT ;  /* 0x000000010400780c */ /* 0x002fce0003f25270 */
[----:B------:R-:W3:Y:S01]  /*0fb0*/  LDC.64 R6, c[0x0][0xb10] ;  /* 0x0002c400ff067b82 */ /* 0x000ee20000000a00 */
[----:B--2---:R-:W-:-:S07]  /*0fc0*/  ISETP.NE.AND P2, PT, R9, 0x1, PT ;  /* 0x000000010900780c */ /* 0x004fce0003f45270 */
[----:B------:R-:W1:Y:S08]  /*0fd0*/  LDC R8, c[0x0][0xb20] ;  /* 0x0002c800ff087b82 */ /* 0x000e700000000800 */
[----:B------:R-:W2:Y:S01]  /*0fe0*/  LDC.64 R2, c[0x0][0xb28] ;  /* 0x0002ca00ff027b82 */ /* 0x000ea20000000a00 */
[----:B----4-:R-:W-:-:S04]  /*0ff0*/  IMAD.HI.U32 R13, R11, R5, RZ ;  /* 0x000000050b0d7227 */ /* 0x010fc800078e00ff */
[----:B------:R-:W-:-:S04]  /*1000*/  IMAD.HI.U32 R5, R20, R5, RZ ;  /* 0x0000000514057227 */ /* 0x000fc800078e00ff */
[----:B---3--:R-:W-:-:S05]  /*1010*/  IMAD.HI.U32 R14, R12, R6, RZ ;  /* 0x000000060c0e7227 */ /* 0x008fca00078e00ff */
[-C--:B------:R-:W-:Y:S01]  /*1020*/  @P2 SHF.R.U32.HI R12, RZ, R7.reuse, R14 ;  /* 0x00000007ff0c2219 */ /* 0x080fe2000001160e */
[----:B------:R-:W-:Y:S01]  /*1030*/  IMAD.HI.U32 R14, R21, R6, RZ ;  /* 0x00000006150e7227 */ /* 0x000fe200078e00ff */
[-C--:B-1----:R-:W-:Y:S02]  /*1040*/  @P1 SHF.R.U32.HI R11, RZ, R8.reuse, R13 ;  /* 0x00000008ff0b1219 */ /* 0x082fe4000001160d */
[----:B------:R-:W-:Y:S02]  /*1050*/  SHF.R.U32.HI R5, RZ, R8, R5 ;  /* 0x00000008ff057219 */ /* 0x000fe40000011605 */
[----:B------:R-:W-:Y:S02]  /*1060*/  SHF.R.U32.HI R14, RZ, R7, R14 ;  /* 0x00000007ff0e7219 */ /* 0x000fe4000001160e */
[----:B------:R-:W-:Y:S01]  /*1070*/  SEL R5, R20, R5, !P1 ;  /* 0x0000000514057207 */ /* 0x000fe20004800000 */
[----:B--2---:R-:W-:Y:S01]  /*1080*/  IMAD.HI.U32 R13, R11, R2, RZ ;  /* 0x000000020b0d7227 */ /* 0x004fe200078e00ff */
[----:B------:R-:W-:-:S03]  /*1090*/  SEL R14, R21, R14, !P2 ;  /* 0x0000000e150e7207 */ /* 0x000fc60005000000 */
[----:B------:R-:W-:Y:S01]  /*10a0*/  IMAD.HI.U32 R6, R12, R2, RZ ;  /* 0x000000020c067227 */ /* 0x000fe200078e00ff */
[----:B------:R-:W-:-:S04]  /*10b0*/  @P0 SHF.R.U32.HI R11, RZ, R3, R13 ;  /* 0x00000003ff0b0219 */ /* 0x000fc8000001160d */
[----:B------:R-:W-:Y:S01]  /*10c0*/  @P0 SHF.R.U32.HI R12, RZ, R3, R6 ;  /* 0x00000003ff0c0219 */ /* 0x000fe20000011606 */
[----:B------:R-:W-:-:S04]  /*10d0*/  IMAD R11, R11, R10, RZ ;  /* 0x0000000a0b0b7224 */ /* 0x000fc800078e02ff */
[----:B------:R-:W-:Y:S01]  /*10e0*/  IMAD R6, R12, R10, RZ ;  /* 0x0000000a0c067224 */ /* 0x000fe200078e02ff */
[----:B------:R-:W-:-:S04]  /*10f0*/  ISETP.GE.AND P1, PT, R5, R11, PT ;  /* 0x0000000b0500720c */ /* 0x000fc80003f26270 */
[----:B------:R-:W-:Y:S01]  /*1100*/  ISETP.GE.OR P1, PT, R14, R6, P1 ;  /* 0x000000060e00720c */ /* 0x000fe20000f26670 */
[----:B------:R-:W-:-:S05]  /*1110*/  IMAD.HI.U32 R6, R5, R2, RZ ;  /* 0x0000000205067227 */ /* 0x000fca00078e00ff */
[----:B------:R-:W-:-:S04]  /*1120*/  SHF.R.U32.HI R6, RZ, R3, R6 ;  /* 0x00000003ff067219 */ /* 0x000fc80000011606 */
[----:B------:R-:W-:-:S03]  /*1130*/  SEL R6, R5, R6, !P0 ;  /* 0x0000000605067207 */ /* 0x000fc60004000000 */
[----:B------:R-:W-:Y:S01]  /*1140*/  @!P1 IMAD.HI.U32 R7, R14, R2, RZ ;  /* 0x000000020e079227 */ /* 0x000fe200078e00ff */
[----:B------:R-:W-:-:S04]  /*1150*/  IADD3 R2, PT, PT, -R6, RZ, RZ ;  /* 0x000000ff06027210 */ /* 0x000fc80007ffe1ff */
[----:B------:R-:W-:Y:S01]  /*1160*/  @!P1 SHF.R.U32.HI R3, RZ, R3, R7 ;  /* 0x00000003ff039219 */ /* 0x000fe20000011607 */
[----:B------:R-:W-:Y:S01]  /*1170*/  IMAD R2, R10, R2, R5 ;  /* 0x000000020a027224 */ /* 0x000fe200078e0205 */
[----:B------:R-:W-:Y:S02]  /*1180*/  IADD3 R7, PT, PT, -R5, RZ, RZ ;  /* 0x000000ff05077210 */ /* 0x000fe40007ffe1ff */
[----:B------:R-:W-:-:S03]  /*1190*/  @!P1 SEL R3, R14, R3, !P0 ;  /* 0x000000030e039207 */ /* 0x000fc60004000000 */
[----:B------:R-:W-:Y:S02]  /*11a0*/  IMAD R7, R4, R7, R20 ;  /* 0x0000000704077224 */ /* 0x000fe400078e0214 */
[--C-:B------:R-:W-:Y:S02]  /*11b0*/  @!P1 IMAD.IADD R6, R6, 0x1, -R3.reuse ;  /* 0x0000000106069824 */ /* 0x100fe400078e0a03 */
[----:B------:R-:W-:Y:S01]  /*11c0*/  @!P1 IMAD R3, R2, R12, R3 ;  /* 0x0000000c02039224 */ /* 0x000fe200078e0203 */
[----:B------:R-:W-:Y:S01]  /*11d0*/  IADD3 R2, PT, PT, -R14, RZ, RZ ;  /* 0x000000ff0e027210 */ /* 0x000fe20007ffe1ff */
[----:B------:R-:W-:Y:S02]  /*11e0*/  @!P1 IMAD R5, R6, R10, R14 ;  /* 0x0000000a06059224 */ /* 0x000fe400078e020e */
[----:B------:R-:W-:Y:S02]  /*11f0*/  @!P1 IMAD.MOV.U32 R14, RZ, RZ, R3 ;  /* 0x000000ffff0e9224 */ /* 0x000fe400078e0003 */
[----:B------:R-:W-:-:S02]  /*1200*/  IMAD R2, R9, R2, R21 ;  /* 0x0000000209027224 */ /* 0x000fc400078e0215 */
[----:B------:R-:W-:Y:S02]  /*1210*/  IMAD R20, R5, R4, R7 ;  /* 0x0000000405147224 */ /* 0x000fe400078e0207 */
[----:B------:R-:W-:Y:S02]  /*1220*/  IMAD R21, R14, R9, R2 ;  /* 0x000000090e157224 */ /* 0x000fe400078e0202 */
.L_x_15:
[----:B------:R-:W1:Y:S01]  /*1230*/  LDCU UR4, c[0x0][0xb30] ;  /* 0x00016600ff0477ac */ /* 0x000e620008000800 */
[----:B------:R-:W2:Y:S08]  /*1240*/  S2UR UR37, SR_CgaCtaId ;  /* 0x00000000002579c3 */ /* 0x000eb00000008800 */
[----:B------:R-:W3:Y:S01]  /*1250*/  LDC R26, c[0x0][0xb24] ;  /* 0x0002c900ff1a7b82 */ /* 0x000ee20000000800 */
[----:B-1----:R-:W-:-:S09]  /*1260*/  UISETP.NE.AND UP1, UPT, UR4, 0x1, UPT ;  /* 0x000000010400788c */ /* 0x002fd2000bf25270 */
[----:B--2---:R-:W-:Y:S05]  /*1270*/  BRA.U UP1, `(.L_x_16) ;  /* 0x0000000101407547 */ /* 0x004fea000b800000 */
[----:B------:R-:W1:Y:S08]  /*1280*/  LDC.64 R4, c[0x0][0xb10] ;  /* 0x0002c400ff047b82 */ /* 0x000e700000000a00 */
[----:B------:R-:W2:Y:S08]  /*1290*/  LDC.64 R2, c[0x0][0xb18] ;  /* 0x0002c600ff027b82 */ /* 0x000eb00000000a00 */
[----:B------:R-:W4:Y:S08]  /*12a0*/  LDC R6, c[0x0][0xb20] ;  /* 0x0002c800ff067b82 */ /* 0x000f300000000800 */
[----:B------:R-:W3:Y:S01]  /*12b0*/  LDC R7, c[0x0][0xb0c] ;  /* 0x0002c300ff077b82 */ /* 0x000ee20000000800 */
[----:B-1----:R-:W-:-:S05]  /*12c0*/  IMAD.HI.U32 R4, R21, R4, RZ ;  /* 0x0000000415047227 */ /* 0x002fca00078e00ff */
[----:B------:R-:W-:Y:S01]  /*12d0*/  SHF.R.U32.HI R4, RZ, R5, R4 ;  /* 0x00000005ff047219 */ /* 0x000fe20000011604 */
[----:B--2---:R-:W-:Y:S01]  /*12e0*/  IMAD.HI.U32 R3, R20, R3, RZ ;  /* 0x0000000314037227 */ /* 0x004fe200078e00ff */
[----:B------:R-:W-:-:S04]  /*12f0*/  ISETP.NE.AND P0, PT, R2, 0x1, PT ;  /* 0x000000010200780c */ /* 0x000fc80003f05270 */
[----:B----4-:R-:W-:-:S04]  /*1300*/  SHF.R.U32.HI R3, RZ, R6, R3 ;  /* 0x00000006ff037219 */ /* 0x010fc80000011603 */
[----:B------:R-:W-:Y:S02]  /*1310*/  SEL R3, R20, R3, !P0 ;  /* 0x0000000314037207 */ /* 0x000fe40004000000 */
[----:B---3--:R-:W-:-:S04]  /*1320*/  ISETP.NE.AND P1, PT, R7, 0x1, PT ;  /* 0x000000010700780c */ /* 0x008fc80003f25270 */
[----:B------:R-:W-:-:S05]  /*1330*/  SEL R4, R21, R4, !P1 ;  /* 0x0000000415047207 */ /* 0x000fca0004800000 */
[----:B------:R-:W-:Y:S02]  /*1340*/  IMAD.IADD R5, R3, 0x1, -R4 ;  /* 0x0000000103057824 */ /* 0x000fe400078e0a04 */
[----:B------:R-:W-:Y:S02]  /*1350*/  IMAD.IADD R3, R4, 0x1, -R3 ;  /* 0x0000000104037824 */ /* 0x000fe400078e0a03 */
[----:B------:R-:W-:Y:S02]  /*1360*/  IMAD R21, R5, R7, R21 ;  /* 0x0000000705157224 */ /* 0x000fe400078e0215 */
[----:B------:R-:W-:-:S07]  /*1370*/  IMAD R20, R3, R2, R20 ;  /* 0x0000000203147224 */ /* 0x000fce00078e0214 */
.L_x_16:
[----:B------:R-:W-:Y:S01]  /*1380*/  BAR.SYNC.DEFER_BLOCKING 0x0 ;  /* 0x0000000000007b1d */ /* 0x000fe20000010000 */
[----:B------:R-:W-:Y:S01]  /*1390*/  UISETP.NE.AND UP1, UPT, UR8, 0x2, UPT ;  /* 0x000000020800788c */ /* 0x000fe2000bf25270 */
[----:B------:R-:W-:Y:S02]  /*13a0*/  ISETP.NE.OR P5, PT, R0, 0x2, !P5 ;  /* 0x000000020000780c */ /* 0x000fe40006fa5670 */
[----:B------:R-:W-:-:S06]  /*13b0*/  LOP3.LUT R2, R70, 0x1f, RZ, 0xc0, !PT ;  /* 0x0000001f46027812 */ /* 0x000fcc00078ec0ff */
[----:B------:R-:W-:Y:S05]  /*13c0*/  BRA.U UP1, `(.L_x_17) ;  /* 0x00000011019c7547 */ /* 0x000fea000b800000 */
[----:B------:R-:W1:Y:S01]  /*13d0*/  LDCU UR13, c[0x0][0x38c] ;  /* 0x00007180ff0d77ac */ /* 0x000e620008000800 */
[----:B------:R-:W2:Y:S01]  /*13e0*/  LDC R8, c[0x0][0x370] ;  /* 0x0000dc00ff087b82 */ /* 0x000ea20000000800 */
[----:B------:R-:W-:Y:S01]  /*13f0*/  PLOP3.LUT P1, PT, PT, PT, UP2, 0x80, 0x8 ;  /* 0x000000000008781c */ /* 0x000fe20003f2f028 */
[----:B------:R-:W-:Y:S01]  /*1400*/  IMAD.MOV.U32 R15, RZ, RZ, 0x1 ;  /* 0x00000001ff0f7424 */ /* 0x000fe200078e00ff */
[----:B------:R-:W-:Y:S01]  /*1410*/  ISETP.EQ.OR P4, PT, R2, RZ, P5 ;  /* 0x000000ff0200720c */ /* 0x000fe20002f82670 */
[----:B------:R-:W-:Y:S01]  /*1420*/  IMAD.MOV.U32 R14, RZ, RZ, RZ ;  /* 0x000000ffff0e7224 */ /* 0x000fe200078e00ff */
[----:B------:R-:W-:Y:S02]  /*1430*/  PLOP3.LUT P1, PT, P1, PT, PT, 0x8, 0x80 ;  /* 0x000000000080781c */ /* 0x000fe40000f2e170 */
[----:B------:R-:W-:Y:S01]  /*1440*/  CS2R R12, SRZ ;  /* 0x00000000000c7805 */ /* 0x000fe2000001ff00 */
[----:B------:R-:W-:Y:S01]  /*1450*/  IMAD.MOV.U32 R11, RZ, RZ, 0x1 ;  /* 0x00000001ff0b7424 */ /* 0x000fe200078e00ff */
[----:B------:R-:W4:Y:S01]  /*1460*/  LDC R0, c[0x0][0x374] ;  /* 0x0000dd00ff007b82 */ /* 0x000f220000000800 */
[----:B------:R-:W2:Y:S01]  /*1470*/  LDCU.64 UR22, c[0x0][0x348] ;  /* 0x00006900ff1677ac */ /* 0x000ea20008000a00 */
[----:B------:R-:W-:Y:S01]  /*1480*/  UMOV UR6, URZ ;  /* 0x000000ff00067c82 */ /* 0x000fe20008000000 */
[----:B-1----:R-:W-:-:S04]  /*1490*/  UIADD3 UR5, UPT, UPT, UR13, 0x3f, URZ ;  /* 0x0000003f0d057890 */ /* 0x002fc8000fffe0ff */
[----:B------:R-:W-:-:S04]  /*14a0*/  USHF.R.S32.HI UR4, URZ, 0x1f, UR5 ;  /* 0x0000001fff047899 */ /* 0x000fc80008011405 */
[----:B------:R-:W-:-:S04]  /*14b0*/  ULEA.HI UR4, UR4, UR5, URZ, 0x6 ;  /* 0x0000000504047291 */ /* 0x000fc8000f8f30ff */
[----:B------:R-:W-:Y:S02]  /*14c0*/  USHF.R.S32.HI UR15, URZ, 0x6, UR4 ;  /* 0x00000006ff0f7899 */ /* 0x000fe40008011404 */
[----:B------:R-:W-:Y:S02]  /*14d0*/  UIADD3 UR4, UPT, UPT, UR13, -0x1, URZ ;  /* 0xffffffff0d047890 */ /* 0x000fe4000fffe0ff */
[----:B------:R-:W-:Y:S02]  /*14e0*/  UISETP.LT.U32.AND UP0, UPT, UR15, 0x6, UPT ;  /* 0x000000060f00788c */ /* 0x000fe4000bf01070 */
[----:B------:R-:W-:Y:S02]  /*14f0*/  UISETP.GE.U32.AND UP1, UPT, UR4, -0x7f, UPT ;  /* 0xffffff810400788c */ /* 0x000fe4000bf26070 */
[----:B------:R-:W-:Y:S02]  /*1500*/  USEL UR14, UR15, 0x6, UP0 ;  /* 0x000000060f0e7887 */ /* 0x000fe40008000000 */
[----:B------:R-:W-:-:S02]  /*1510*/  UIADD3 UR13, UPT, UPT, UR13, 0x7e, URZ ;  /* 0x0000007e0d0d7890 */ /* 0x000fc4000fffe0ff */
[----:B------:R-:W-:Y:S02]  /*1520*/  UIADD3 UR5, UPT, UPT, UR14, -0x1, URZ ;  /* 0xffffffff0e057890 */ /* 0x000fe4000fffe0ff */
[----:B------:R-:W-:-:S03]  /*1530*/  UIADD3 UR7, UPT, UPT, UR15, -UR14, URZ ;  /* 0x8000000e0f077290 */ /* 0x000fc6000fffe0ff */
[----:B------:R-:W-:-:S04]  /*1540*/  @UP1 UIADD3 UR5, UPT, UPT, UR14, URZ, URZ ;  /* 0x000000ff0e051290 */ /* 0x000fc8000fffe0ff */
[----:B--2---:R-:W-:-:S12]  /*1550*/  UIADD3 UR5, UPT, UPT, UR5, 0x1, URZ ;  /* 0x0000000105057890 */ /* 0x004fd8000fffe0ff */
.L_x_35:
[----:B------:R-:W-:Y:S01]  /*1560*/  UISETP.NE.AND UP0, UPT, UR37, URZ, UPT ;  /* 0x000000ff2500728c */ /* 0x000fe2000bf05270 */
[----:B------:R-:W1:Y:S08]  /*1570*/  S2UR UR37, SR_CgaCtaId ;  /* 0x00000000002579c3 */ /* 0x000e700000008800 */
[----:B------:R-:W-:Y:S05]  /*1580*/  BRA.U UP0, `(.L_x_18) ;  /* 0x0000000100347547 */ /* 0x000fea000b800000 */
[----:B------:R-:W2:Y:S01]  /*1590*/  S2R R2, SR_CgaCtaId ;  /* 0x0000000000027919 */ /* 0x000ea20000008800 */
[----:B------:R-:W-:-:S04]  /*15a0*/  MOV R3, 0x400 ;  /* 0x0000040000037802 */ /* 0x000fc80000000f00 */
[----:B--2---:R-:W-:Y:S02]  /*15b0*/  LEA R2, R2, R3, 0x18 ;  /* 0x0000000302027211 */ /* 0x004fe400078ec0ff */
[----:B------:R-:W-:-:S03]  /*15c0*/  SHF.L.U32 R3, R11, 0x1f, RZ ;  /* 0x0000001f0b037819 */ /* 0x000fc600000006ff */
[----:B------:R-:W-:-:S04]  /*15d0*/  IMAD R2, R12, 0x8, R2 ;  /* 0x000000080c027824 */ /* 0x000fc800078e0202 */
[----:B------:R-:W2:Y:S02]  /*15e0*/  SYNCS.PHASECHK.TRANS64.TRYWAIT P0, [R2+URZ+0x110], R3 ;  /* 0x00011003020075a7 */ /* 0x000ea400080011ff */
[----:B--2---:R-:W-:Y:S05]  /*15f0*/  @!P0 BRA `(.L_x_19) ;  /* 0x0000005800308947 */ /* 0x004fea0003800000 */
.L_x_117:
[----:B------:R-:W-:Y:S01]  /*1600*/  VIADD R12, R12, 0x1 ;  /* 0x000000010c0c7836 */ /* 0x000fe20000000000 */
[----:B------:R2:W-:Y:S04]  /*1610*/  SYNCS.ARRIVE.TRANS64.A1T0 RZ, [R2+URZ+0x100], RZ ;  /* 0x000100ff02ff79a7 */ /* 0x0005e800081000ff */
[----:B------:R-:W-:-:S04]  /*1620*/  ISETP.NE.AND P0, PT, R12, 0x2, PT ;  /* 0x000000020c00780c */ /* 0x000fc80003f05270 */
[----:B------:R-:W-:Y:S02]  /*1630*/  SEL R12, R12, RZ, P0 ;  /* 0x000000ff0c0c7207 */ /* 0x000fe40000000000 */
[----:B--2---:R-:W-:-:S04]  /*1640*/  SEL R2, RZ, 0x1, P0 ;  /* 0x00000001ff027807 */ /* 0x004fc80000000000 */
[----:B------:R-:W-:-:S07]  /*1650*/  LOP3.LUT R11, R11, R2, RZ, 0x3c, !PT ;  /* 0x000000020b0b7212 */ /* 0x000fce00078e3cff */
.L_x_18:
[----:B------:R-:W-:Y:S01]  /*1660*/  UMOV UR4, 0x400 ;  /* 0x0000040000047882 */ /* 0x000fe20000000000 */
[----:B------:R-:W-:Y:S01]  /*1670*/  SHF.L.U32 R2, R15, 0x1f, RZ ;  /* 0x0000001f0f027819 */ /* 0x000fe200000006ff */
[----:B-1----:R-:W-:Y:S01]  /*1680*/  ULEA UR4, UR37, UR4, 0x18 ;  /* 0x0000000425047291 */ /* 0x002fe2000f8ec0ff */
[----:B------:R-:W-:Y:S01]  /*1690*/  R2UR UR35, R21 ;  /* 0x00000000152372ca */ /* 0x000fe200000e0000 */
[----:B------:R-:W-:Y:S01]  /*16a0*/  UISETP.GE.U32.AND UP0, UPT, UR13, 0x7f, UPT ;  /* 0x0000007f0d00788c */ /* 0x000fe2000bf06070 */
[----:B------:R-:W-:Y:S01]  /*16b0*/  R2UR UR11, R20 ;  /* 0x00000000140b72ca */ /* 0x000fe200000e0000 */
[----:B------:R-:W-:Y:S01]  /*16c0*/  ULEA UR8, UR6, UR4, 0x3 ;  /* 0x0000000406087291 */ /* 0x000fe2000f8e18ff */
[----:B------:R-:W-:-:S08]  /*16d0*/  UMOV UR24, URZ ;  /* 0x000000ff00187c82 */ /* 0x000fd00008000000 */
[----:B------:R1:W2:Y:S01]  /*16e0*/  SYNCS.PHASECHK.TRANS64.TRYWAIT P0, [UR8+0x30], R2 ;  /* 0x00003002ff0075a7 */ /* 0x0002a20008001108 */
[----:B------:R-:W-:Y:S02]  /*16f0*/  USHF.L.U32 UR35, UR35, 0x6, URZ ;  /* 0x0000000623237899 */ /* 0x000fe400080006ff */
[----:B------:R-:W-:Y:S01]  /*1700*/  USHF.L.U32 UR11, UR11, 0x6, URZ ;  /* 0x000000060b0b7899 */ /* 0x000fe200080006ff */
[----:B------:R-:W-:Y:S11]  /*1710*/  BRA.U !UP0, `(.L_x_20) ;  /* 0x0000000108a47547 */ /* 0x000ff6000b800000 */
[----:B------:R-:W-:Y:S01]  /*1720*/  UMOV UR16, URZ ;  /* 0x000000ff00107c82 */ /* 0x000fe20008000000 */
[----:B------:R-:W-:-:S05]  /*1730*/  UMOV UR17, UR6 ;  /* 0x0000000600117c82 */ /* 0x000fca0008000000 */
.L_x_25:
[----:B-1----:R-:W-:Y:S01]  /*1740*/  ULEA UR33, UR17, UR4, 0x3 ;  /* 0x0000000411217291 */ /* 0x002fe2000f8e18ff */
[----:B--2---:R-:W-:Y:S01]  /*1750*/  @!P5 MOV R3, 0x4000 ;  /* 0x000040000003d802 */ /* 0x004fe20000000f00 */
[----:B--2---:R-:W-:Y:S10]  /*1760*/  @P0 BRA `(.L_x_21) ;  /* 0x00000000000c0947 */ /* 0x004ff40003800000 */
[----:B------:R-:W-:-:S04]  /*1770*/  SHF.L.U32 R4, R15, 0x1f, RZ ;  /* 0x0000001f0f047819 */ /* 0x000fc800000006ff */
[----:B------:R-:W2:Y:S02]  /*1780*/  SYNCS.PHASECHK.TRANS64.TRYWAIT P0, [UR33+0x30], R4 ;  /* 0x00003004ff0075a7 */ /* 0x000ea40008001121 */
[----:B--2---:R-:W-:Y:S05]  /*1790*/  @!P0 BRA `(.L_x_22) ;  /* 0x0000005400dc8947 */ /* 0x004fea0003800000 */
.L_x_21:
[----:B------:R2:W-:Y:S01]  /*17a0*/  @!P5 SYNCS.ARRIVE.TRANS64 RZ, [UR33], R3 ;  /* 0x00000003ffffd9a7 */ /* 0x0005e20008000021 */
[----:B------:R-:W-:Y:S04]  /*17b0*/  BSSY.RECONVERGENT B0, `(.L_x_23) ;  /* 0x0000003000007945 */ /* 0x000fe80003800200 */
[----:B------:R-:W-:Y:S05]  /*17c0*/  @P4 BRA `(.L_x_24) ;  /* 0x0000000000044947 */ /* 0x000fea0003800000 */
[----:B------:R-:W-:Y:S05]  /*17d0*/  BPT.TRAP 0x1 ;  /* 0x000000040000795c */ /* 0x000fea0000300000 */
.L_x_24:
[----:B------:R-:W-:Y:S05]  /*17e0*/  BSYNC.RECONVERGENT B0 ;  /* 0x0000000000007941 */ /* 0x000fea0003800200 */
.L_x_23:
[----:B------:R-:W-:Y:S02]  /*17f0*/  UIADD3 UR6, UPT, UPT, UR17, 0x1, URZ ;  /* 0x0000000111067890 */ /* 0x000fe4000fffe0ff */
[----:B------:R-:W-:Y:S02]  /*1800*/  UIADD3 UR26, UP1, UPT, UR22, 0x80, URZ ;  /* 0x00000080161a7890 */ /* 0x000fe4000ff3e0ff */
[----:B------:R-:W-:Y:S02]  /*1810*/  UISETP.NE.AND UP0, UPT, UR6, 0x6, UPT ;  /* 0x000000060600788c */ /* 0x000fe4000bf05270 */
[----:B------:R-:W-:Y:S02]  /*1820*/  USHF.L.U32 UR34, UR16, 0x6, URZ ;  /* 0x0000000610227899 */ /* 0x000fe400080006ff */
[----:B------:R-:W-:Y:S02]  /*1830*/  USEL UR9, URZ, 0x1, UP0 ;  /* 0x00000001ff097887 */ /* 0x000fe40008000000 */
[----:B------:R-:W-:-:S02]  /*1840*/  USEL UR6, UR6, URZ, UP0 ;  /* 0x000000ff06067287 */ /* 0x000fc40008000000 */
[----:B------:R-:W-:Y:S02]  /*1850*/  UIADD3 UR20, UP0, UPT, UR22, 0x180, URZ ;  /* 0x0000018016147890 */ /* 0x000fe4000ff1e0ff */
[----:B------:R-:W-:Y:S01]  /*1860*/  ULEA UR8, UR6, UR4, 0x3 ;  /* 0x0000000406087291 */ /* 0x000fe2000f8e18ff */
[----:B------:R-:W-:Y:S01]  /*1870*/  LOP3.LUT R15, R15, UR9, RZ, 0x3c, !PT ;  /* 0x000000090f0f7c12 */ /* 0x000fe2000f8e3cff */
[----:B------:R-:W-:Y:S02]  /*1880*/  UIADD3.X UR27, UPT, UPT, URZ, UR23, URZ, UP1, !UPT ;  /* 0x00000017ff1b7290 */ /* 0x000fe40008ffe4ff */
[----:B------:R-:W-:Y:S01]  /*1890*/  UIADD3.X UR21, UPT, UPT, URZ, UR23, URZ, UP0, !UPT ;  /* 0x00000017ff157290 */ /* 0x000fe200087fe4ff */
[----:B-1----:R-:W-:Y:S01]  /*18a0*/  SHF.L.U32 R2, R15, 0x1f, RZ ;  /* 0x0000001f0f027819 */ /* 0x002fe200000006ff */
[----:B------:R-:W-:Y:S01]  /*18b0*/  UMOV UR18, 0x0 ;  /* 0x0000000000127882 */ /* 0x000fe20000000000 */
[----:B------:R-:W-:Y:S01]  /*18c0*/  UMOV UR19, 0x10000000 ;  /* 0x1000000000137882 */ /* 0x000fe20000000000 */
[----:B------:R-:W-:Y:S01]  /*18d0*/  UMOV UR12, UR36 ;  /* 0x00000024000c7c82 */ /* 0x000fe20008000000 */
[----:B------:R1:W1:Y:S01]  /*18e0*/  SYNCS.PHASECHK.TRANS64.TRYWAIT P0, [UR8+0x30], R2 ;  /* 0x00003002ff0075a7 */ /* 0x0002620008001108 */
[----:B------:R-:W-:Y:S01]  /*18f0*/  ULEA UR8, UR17, UR4, 0xd ;  /* 0x0000000411087291 */ /* 0x000fe2000f8e68ff */
[----:B------:R-:W-:Y:S01]  /*1900*/  UMOV UR9, UR33 ;  /* 0x0000002100097c82 */ /* 0x000fe20008000000 */
[----:B------:R-:W-:-:S02]  /*1910*/  UMOV UR10, UR34 ;  /* 0x00000022000a7c82 */ /* 0x000fc40008000000 */
[----:B------:R-:W-:Y:S02]  /*1920*/  UIADD3 UR32, UPT, UPT, UR8, 0x3400, URZ ;  /* 0x0000340008207890 */ /* 0x000fe4000fffe0ff */
[----:B------:R-:W-:Y:S02]  /*1930*/  UIADD3 UR8, UPT, UPT, UR8, 0xf400, URZ ;  /* 0x0000f40008087890 */ /* 0x000fe4000fffe0ff */
[----:B------:R-:W-:Y:S01]  /*1940*/  UIADD3 UR16, UPT, UPT, UR16, 0x1, URZ ;  /* 0x0000000110107890 */ /* 0x000fe2000fffe0ff */
[----:B------:R-:W-:Y:S01]  /*1950*/  UMOV UR24, UR5 ;  /* 0x0000000500187c82 */ /* 0x000fe20008000000 */
[----:B------:R-:W-:Y:S02]  /*1960*/  UMOV UR17, UR6 ;  /* 0x0000000600117c82 */ /* 0x000fe40008000000 */
[----:B------:R-:W-:Y:S01]  /*1970*/  UISETP.NE.AND UP0, UPT, UR16, UR5, UPT ;  /* 0x000000051000728c */ /* 0x000fe2000bf05270 */
[----:B------:R1:W-:Y:S02]  /*1980*/  UTMALDG.3D [UR32], [UR26], desc[UR18] ;  /* 0x000012201a0075b4 */ /* 0x0003e40008011000 */
[----:B------:R1:W-:Y:S06]  /*1990*/  UTMALDG.3D [UR8], [UR20], desc[UR18] ;  /* 0x00001208140075b4 */ /* 0x0003ec0008011000 */
[----:B------:R-:W-:Y:S05]  /*19a0*/  BRA.U UP0, `(.L_x_25) ;  /* 0xfffffffd00647547 */ /* 0x000fea000b83ffff */
.L_x_20:
[----:B-1----:R-:W-:Y:S01]  /*19b0*/  ULEA UR8, UR6, UR4, 0x3 ;  /* 0x0000000406087291 */ /* 0x002fe2000f8e18ff */
[----:B------:R-:W-:Y:S01]  /*19c0*/  SHF.L.U32 R2, R15, 0x1f, RZ ;  /* 0x0000001f0f027819 */ /* 0x000fe200000006ff */
[----:B------:R-:W-:Y:S01]  /*19d0*/  @!P1 SYNCS.ARRIVE.TRANS64.A1T0 RZ, [UR4+0x98], RZ ;  /* 0x000098ffffff99a7 */ /* 0x000fe20008100004 */
[----:B------:R-:W-:-:S06]  /*19e0*/  UISETP.GT.AND UP0, UPT, UR15, UR14, UPT ;  /* 0x0000000e0f00728c */ /* 0x000fcc000bf04270 */
[----:B--2---:R1:W2:Y:S03]  /*19f0*/  SYNCS.PHASECHK.TRANS64.TRYWAIT P0, [UR8+0x30], R2 ;  /* 0x00003002ff0075a7 */ /* 0x0042a60008001108 */
[----:B------:R-:W-:Y:S05]  /*1a00*/  BRA.U !UP0, `(.L_x_26) ;  /* 0x0000000108a87547 */ /* 0x000fea000b800000 */
[----:B------:R-:W-:Y:S01]  /*1a10*/  UIADD3 UR21, UPT, UPT, UR7, UR24, URZ ;  /* 0x0000001807157290 */ /* 0x000fe2000fffe0ff */
[----:B------:R-:W-:-:S11]  /*1a20*/  UMOV UR25, UR6 ;  /* 0x0000000600197c82 */ /* 0x000fd60008000000 */
.L_x_31:
[----:B-1----:R-:W-:Y:S01]  /*1a30*/  ULEA UR17, UR25, UR4, 0x3 ;  /* 0x0000000419117291 */ /* 0x002fe2000f8e18ff */
[----:B--2---:R-:W-:Y:S01]  /*1a40*/  @!P5 MOV R3, 0x4000 ;  /* 0x000040000003d802 */ /* 0x004fe20000000f00 */
[----:B--2---:R-:W-:Y:S10]  /*1a50*/  @P0 BRA `(.L_x_27) ;  /* 0x00000000000c0947 */ /* 0x004ff40003800000 */
[----:B------:R-:W-:-:S04]  /*1a60*/  SHF.L.U32 R4, R15, 0x1f, RZ ;  /* 0x0000001f0f047819 */ /* 0x000fc800000006ff */
[----:B------:R-:W2:Y:S02]  /*1a70*/  SYNCS.PHASECHK.TRANS64.TRYWAIT P0, [UR17+0x30], R4 ;  /* 0x00003004ff0075a7 */ /* 0x000ea40008001111 */
[----:B--2---:R-:W-:Y:S05]  /*1a80*/  @!P0 BRA `(.L_x_28) ;  /* 0x0000005400388947 */ /* 0x004fea0003800000 */
.L_x_27:
[----:B------:R2:W-:Y:S01]  /*1a90*/  @!P5 SYNCS.ARRIVE.TRANS64 RZ, [UR17], R3 ;  /* 0x00000003ffffd9a7 */ /* 0x0005e20008000011 */
[----:B------:R-:W-:Y:S04]  /*1aa0*/  BSSY.RECONVERGENT B0, `(.L_x_29) ;  /* 0x0000003000007945 */ /* 0x000fe80003800200 */
[----:B------:R-:W-:Y:S05]  /*1ab0*/  @P4 BRA `(.L_x_30) ;  /* 0x0000000000044947 */ /* 0x000fea0003800000 */
[----:B------:R-:W-:Y:S05]  /*1ac0*/  BPT.TRAP 0x1 ;  /* 0x000000040000795c */ /* 0x000fea0000300000 */
.L_x_30:
[----:B------:R-:W-:Y:S05]  /*1ad0*/  BSYNC.RECONVERGENT B0 ;  /* 0x0000000000007941 */ /* 0x000fea0003800200 */
.L_x_29:
        /* <DEDUP_REMOVED lines=20> */
[----:B------:R-:W-:Y:S01]  /*1c20*/  UIADD3 UR8, UPT, UPT, UR8, 0xf400, URZ ;  /* 0x0000f40008087890 */ /* 0x000fe2000fffe0ff */
[----:B------:R-:W-:Y:S01]  /*1c30*/  UMOV UR9, UR17 ;  /* 0x0000001100097c82 */ /* 0x000fe20008000000 */
[----:B------:R-:W-:Y:S01]  /*1c40*/  UMOV UR10, UR18 ;  /* 0x00000012000a7c82 */ /* 0x000fe20008000000 */
[----:B------:R-:W-:Y:S01]  /*1c50*/  UIADD3 UR24, UPT, UPT, UR24, 0x1, URZ ;  /* 0x0000000118187890 */ /* 0x000fe2000fffe0ff */
[----:B------:R-:W-:-:S03]  /*1c60*/  UMOV UR25, UR6 ;  /* 0x0000000600197c82 */ /* 0x000fc60008000000 */
[----:B------:R1:W-:Y:S01]  /*1c70*/  UTMALDG.3D [UR16], [UR30], desc[UR26] ;  /* 0x00001a101e0075b4 */ /* 0x0003e20008011000 */
[----:B------:R-:W-:Y:S01]  /*1c80*/  UISETP.NE.AND UP0, UPT, UR24, UR21, UPT ;  /* 0x000000151800728c */ /* 0x000fe2000bf05270 */
[----:B------:R1:W-:Y:S08]  /*1c90*/  UTMALDG.3D [UR8], [UR28], desc[UR26] ;  /* 0x00001a081c0075b4 */ /* 0x0003f00008011000 */
[----:B------:R-:W-:Y:S05]  /*1ca0*/  BRA.U UP0, `(.L_x_31) ;  /* 0xfffffffd00607547 */ /* 0x000fea000b83ffff */
.L_x_26:
[C---:B-1----:R-:W-:Y:S01]  /*1cb0*/  LEA R2, R14.reuse, UR4, 0x3 ;  /* 0x000000040e027c11 */ /* 0x042fe2000f8e18ff */
[----:B------:R-:W-:Y:S01]  /*1cc0*/  NOP ;  /* 0x0000000000007918 */ /* 0x000fe20000000000 */
[----:B--2---:R-:W-:Y:S02]  /*1cd0*/  SHF.L.U32 R3, R13, 0x1f, RZ ;  /* 0x0000001f0d037819 */ /* 0x004fe400000006ff */
[----:B------:R-:W-:Y:S02]  /*1ce0*/  LEA R4, R14, UR4, 0x4 ;  /* 0x000000040e047c11 */ /* 0x000fe4000f8e20ff */
[----:B------:R-:W1:Y:S02]  /*1cf0*/  SYNCS.PHASECHK.TRANS64.TRYWAIT P0, [R2+URZ+0xa0], R3 ;  /* 0x0000a003020075a7 */ /* 0x000e6400080011ff */
[----:B-1----:R-:W-:Y:S05]  /*1d00*/  @!P0 BRA `(.L_x_32) ;  /* 0x0000005000b08947 */ /* 0x002fea0003800000 */
.L_x_120:
[----:B------:R-:W2:Y:S01]  /*1d10*/  LDS.128 R4, [R4+0x130] ;  /* 0x0001300004047984 */ /* 0x000ea20000000c00 */
[----:B---3--:R-:W-:Y:S01]  /*1d20*/  ISETP.GE.AND P0, PT, R26, 0x1, PT ;  /* 0x000000011a00780c */ /* 0x008fe20003f06270 */
[----:B-1----:R-:W-:Y:S01]  /*1d30*/  VIADD R2, R2, 0xb0 ;  /* 0x000000b002027836 */ /* 0x002fe20000000000 */
[----:B------:R-:W-:Y:S01]  /*1d40*/  @!PT LDS RZ, [RZ] ;  /* 0x00000000fffff984 */ /* 0x000fe20000000800 */
[----:B------:R-:W-:Y:S01]  /*1d50*/  @!PT LDS RZ, [RZ] ;  /* 0x00000000fffff984 */ /* 0x000fe20000000800 */
[----:B------:R-:W-:Y:S01]  /*1d60*/  @!PT LDS RZ, [RZ] ;  /* 0x00000000fffff984 */ /* 0x000fe20000000800 */
[----:B------:R-:W-:Y:S01]  /*1d70*/  @!PT LDS RZ, [RZ] ;  /* 0x00000000fffff984 */ /* 0x000fe20000000800 */
[----:B------:R1:W-:Y:S06]  /*1d80*/  MEMBAR.ALL.CTA ;  /* 0x0000000000007992 */ /* 0x0003ec0000008000 */
[----:B-1----:R-:W1:Y:S01]  /*1d90*/  FENCE.VIEW.ASYNC.S ;  /* 0x00000000000073c6 */ /* 0x002e620000000000 */
[----:B------:R-:W-:-:S04]  /*1da0*/  PRMT R2, RZ, 0x654, R2 ;  /* 0x00000654ff027816 */ /* 0x000fc80000000002 */
[----:B-1----:R1:W-:Y:S01]  /*1db0*/  SYNCS.ARRIVE.TRANS64.RED.A1T0 RZ, [R2+URZ], RZ ;  /* 0x000000ff02ff79a7 */ /* 0x0023e200081004ff */
[----:B--2---:R-:W-:-:S13]  /*1dc0*/  LOP3.LUT P2, RZ, R6, 0x1, RZ, 0xc0, !PT ;  /* 0x0000000106ff7812 */ /* 0x004fda000784c0ff */
[----:B------:R-:W-:Y:S01]  /*1dd0*/  @P2 SHF.R.U32.HI R3, RZ, 0x10, R5 ;  /* 0x00000010ff032819 */ /* 0x000fe20000011605 */
[----:B------:R-:W-:Y:S01]  /*1de0*/  VOTEU.ANY UP0, P2 ;  /* 0x0000000000ff7886 */ /* 0x000fe20001000100 */
[----:B------:R-:W-:Y:S02]  /*1df0*/  @P2 MOV R10, R4 ;  /* 0x00000004000a2202 */ /* 0x000fe40000000f00 */
[----:B------:R-:W-:Y:S02]  /*1e00*/  @P2 R2UR.BROADCAST UR8, R3 ;  /* 0x00000000030822ca */ /* 0x000fe400008e0000 */
[----:B------:R-:W-:-:S11]  /*1e10*/  @P2 LOP3.LUT R9, R5, 0xffff, RZ, 0xc0, !PT ;  /* 0x0000ffff05092812 */ /* 0x000fd600078ec0ff */
[----:B------:R-:W-:Y:S01]  /*1e20*/  @UP0 UMOV UR36, UR8 ;  /* 0x0000000800240c82 */ /* 0x000fe20008000000 */
[----:B-1----:R-:W-:Y:S05]  /*1e30*/  @!P0 BRA `(.L_x_33) ;  /* 0x0000000000b88947 */ /* 0x002fea0003800000 */
[----:B------:R-:W4:Y:S01]  /*1e40*/  LDC.64 R4, c[0x0][0xb18] ;  /* 0x0002c600ff047b82 */ /* 0x000f220000000a00 */
[----:B------:R-:W-:-:S07]  /*1e50*/  ISETP.NE.AND P3, PT, R26, 0x1, PT ;  /* 0x000000011a00780c */ /* 0x000fce0003f65270 */
[----:B------:R-:W1:Y:S08]  /*1e60*/  LDC.64 R6, c[0x0][0xb10] ;  /* 0x0002c400ff067b82 */ /* 0x000e700000000a00 */
[----:B------:R-:W2:Y:S08]  /*1e70*/  LDC R16, c[0x0][0xb20] ;  /* 0x0002c800ff107b82 */ /* 0x000eb00000000800 */
[----:B------:R-:W3:Y:S01]  /*1e80*/  LDC R17, c[0x0][0xb0c] ;  /* 0x0002c300ff117b82 */ /* 0x000ee20000000800 */
[----:B----4-:R-:W-:Y:S01]  /*1e90*/  IMAD.HI.U32 R19, R0, R5, RZ ;  /* 0x0000000500137227 */ /* 0x010fe200078e00ff */
[----:B------:R-:W-:-:S03]  /*1ea0*/  ISETP.NE.AND P0, PT, R4, 0x1, PT ;  /* 0x000000010400780c */ /* 0x000fc60003f05270 */
[----:B------:R-:W-:-:S03]  /*1eb0*/  IMAD.HI.U32 R5, R9, R5, RZ ;  /* 0x0000000509057227 */ /* 0x000fc600078e00ff */
[----:B------:R-:W4:Y:S01]  /*1ec0*/  LDC.64 R2, c[0x0][0xb28] ;  /* 0x0002ca00ff027b82 */ /* 0x000f220000000a00 */
[----:B-1----:R-:W-:-:S04]  /*1ed0*/  IMAD.HI.U32 R20, R8, R6, RZ ;  /* 0x0000000608147227 */ /* 0x002fc800078e00ff */
[----:B------:R-:W-:Y:S01]  /*1ee0*/  IMAD.HI.U32 R21, R10, R6, RZ ;  /* 0x000000060a157227 */ /* 0x000fe200078e00ff */
[----:B------:R-:W-:Y:S02]  /*1ef0*/  SHF.R.U32.HI R20, RZ, R7, R20 ;  /* 0x00000007ff147219 */ /* 0x000fe40000011614 */
[-C--:B--2---:R-:W-:Y:S02]  /*1f00*/  SHF.R.U32.HI R19, RZ, R16.reuse, R19 ;  /* 0x00000010ff137219 */ /* 0x084fe40000011613 */
[----:B------:R-:W-:Y:S02]  /*1f10*/  SHF.R.U32.HI R5, RZ, R16, R5 ;  /* 0x00000010ff057219 */ /* 0x000fe40000011605 */
[----:B------:R-:W-:Y:S02]  /*1f20*/  SEL R19, R0, R19, !P0 ;  /* 0x0000001300137207 */ /* 0x000fe40004000000 */
[----:B------:R-:W-:Y:S02]  /*1f30*/  SHF.R.U32.HI R21, RZ, R7, R21 ;  /* 0x00000007ff157219 */ /* 0x000fe40000011615 */
[----:B---3--:R-:W-:-:S02]  /*1f40*/  ISETP.NE.AND P1, PT, R17, 0x1, PT ;  /* 0x000000011100780c */ /* 0x008fc40003f25270 */
[----:B------:R-:W-:Y:S02]  /*1f50*/  SEL R5, R9, R5, !P0 ;  /* 0x0000000509057207 */ /* 0x000fe40004000000 */
[----:B------:R-:W-:Y:S02]  /*1f60*/  SEL R20, R8, R20, !P1 ;  /* 0x0000001408147207 */ /* 0x000fe40004800000 */
[----:B------:R-:W-:Y:S01]  /*1f70*/  SEL R21, R10, R21, !P1 ;  /* 0x000000150a157207 */ /* 0x000fe20004800000 */
[----:B----4-:R-:W-:-:S04]  /*1f80*/  IMAD.HI.U32 R18, R19, R2, RZ ;  /* 0x0000000213127227 */ /* 0x010fc800078e00ff */
        /* <DEDUP_REMOVED lines=10> */
[----:B------:R-:W-:-:S04]  /*2030*/  @!P0 IMAD.HI.U32 R7, R21, R2, RZ ;  /* 0x0000000215078227 */ /* 0x000fc800078e00ff */
[----:B------:R-:W-:Y:S01]  /*2040*/  IMAD.MOV R2, RZ, RZ, -R6 ;  /* 0x000000ffff027224 */ /* 0x000fe200078e0a06 */
[----:B------:R-:W-:Y:S02]  /*2050*/  @!P0 SHF.R.U32.HI R3, RZ, R3, R7 ;  /* 0x00000003ff038219 */ /* 0x000fe40000011607 */
[----:B------:R-:W-:Y:S01]  /*2060*/  IADD3 R7, PT, PT, -R5, RZ, RZ ;  /* 0x000000ff05077210 */ /* 0x000fe20007ffe1ff */
[----:B------:R-:W-:Y:S01]  /*2070*/  IMAD R2, R26, R2, R5 ;  /* 0x000000021a027224 */ /* 0x000fe200078e0205 */
        /* <DEDUP_REMOVED lines=10> */
.L_x_33:
[----:B------:R-:W1:Y:S02]  /*2120*/  LDCU UR8, c[0x0][0xb30] ;  /* 0x00016600ff0877ac */ /* 0x000e640008000800 */
[----:B-1----:R-:W-:-:S09]  /*2130*/  UISETP.NE.AND UP0, UPT, UR8, 0x1, UPT ;  /* 0x000000010800788c */ /* 0x002fd2000bf05270 */
[----:B------:R-:W-:Y:S05]  /*2140*/  BRA.U UP0, `(.L_x_34) ;  /* 0x0000000100407547 */ /* 0x000fea000b800000 */
[----:B------:R-:W1:Y:S08]  /*2150*/  LDC.64 R4, c[0x0][0xb10] ;  /* 0x0002c400ff047b82 */ /* 0x000e700000000a00 */
[----:B------:R-:W2:Y:S08]  /*2160*/  LDC.64 R2, c[0x0][0xb18] ;  /* 0x0002c600ff027b82 */ /* 0x000eb00000000a00 */
[----:B------:R-:W3:Y:S08]  /*2170*/  LDC R6, c[0x0][0xb20] ;  /* 0x0002c800ff067b82 */ /* 0x000ef00000000800 */
[----:B------:R-:W4:Y:S01]  /*2180*/  LDC R7, c[0x0][0xb0c] ;  /* 0x0002c300ff077b82 */ /* 0x000f220000000800 */
[----:B-1----:R-:W-:-:S05]  /*2190*/  IMAD.HI.U32 R4, R10, R4, RZ ;  /* 0x000000040a047227 */ /* 0x002fca00078e00ff */
[----:B------:R-:W-:Y:S01]  /*21a0*/  SHF.R.U32.HI R4, RZ, R5, R4 ;  /* 0x00000005ff047219 */ /* 0x000fe20000011604 */
[----:B--2---:R-:W-:Y:S01]  /*21b0*/  IMAD.HI.U32 R3, R9, R3, RZ ;  /* 0x0000000309037227 */ /* 0x004fe200078e00ff */
[----:B------:R-:W-:-:S04]  /*21c0*/  ISETP.NE.AND P0, PT, R2, 0x1, PT ;  /* 0x000000010200780c */ /* 0x000fc80003f05270 */
[----:B---3--:R-:W-:-:S04]  /*21d0*/  SHF.R.U32.HI R3, RZ, R6, R3 ;  /* 0x00000006ff037219 */ /* 0x008fc80000011603 */
[----:B------:R-:W-:Y:S02]  /*21e0*/  SEL R3, R9, R3, !P0 ;  /* 0x0000000309037207 */ /* 0x000fe40004000000 */
[----:B----4-:R-:W-:-:S04]  /*21f0*/  ISETP.NE.AND P1, PT, R7, 0x1, PT ;  /* 0x000000010700780c */ /* 0x010fc80003f25270 */
[----:B------:R-:W-:-:S05]  /*2200*/  SEL R4, R10, R4, !P1 ;  /* 0x000000040a047207 */ /* 0x000fca0004800000 */
[----:B------:R-:W-:Y:S02]  /*2210*/  IMAD.IADD R5, R3, 0x1, -R4 ;  /* 0x0000000103057824 */ /* 0x000fe400078e0a04 */
[----:B------:R-:W-:Y:S02]  /*2220*/  IMAD.IADD R3, R4, 0x1, -R3 ;  /* 0x0000000104037824 */ /* 0x000fe400078e0a03 */
[----:B------:R-:W-:Y:S02]  /*2230*/  IMAD R10, R5, R7, R10 ;  /* 0x00000007050a7224 */ /* 0x000fe400078e020a */
[----:B------:R-:W-:-:S07]  /*2240*/  IMAD R9, R3, R2, R9 ;  /* 0x0000000203097224 */ /* 0x000fce00078e0209 */
.L_x_34:
[----:B------:R-:W-:Y:S01]  /*2250*/  VIADD R14, R14, 0x1 ;  /* 0x000000010e0e7836 */ /* 0x000fe20000000000 */
[----:B------:R-:W-:Y:S01]  /*2260*/  PLOP3.LUT P1, PT, PT, PT, PT, 0x80, 0x8 ;  /* 0x000000000008781c */ /* 0x000fe20003f2f070 */
[----:B------:R-:W-:Y:S02]  /*2270*/  IMAD.IADD R21, R10, 0x1, R59 ;  /* 0x000000010a157824 */ /* 0x000fe400078e023b */
[----:B------:R-:W-:Y:S01]  /*2280*/  IMAD.IADD R20, R9, 0x1, R58 ;  /* 0x0000000109147824 */ /* 0x000fe200078e023a */
[----:B------:R-:W-:-:S04]  /*2290*/  ISETP.NE.AND P0, PT, R14, 0x2, PT ;  /* 0x000000020e00780c */ /* 0x000fc80003f05270 */
[----:B------:R-:W-:Y:S02]  /*22a0*/  SEL R2, RZ, 0x1, P0 ;  /* 0x00000001ff027807 */ /* 0x000fe40000000000 */
[----:B------:R-:W-:Y:S02]  /*22b0*/  SEL R14, R14, RZ, P0 ;  /* 0x000000ff0e0e7207 */ /* 0x000fe40000000000 */
[----:B------:R-:W-:Y:S01]  /*22c0*/  LOP3.LUT R13, R13, R2, RZ, 0x3c, !PT ;  /* 0x000000020d0d7212 */ /* 0x000fe200078e3cff */
[----:B------:R-:W-:Y:S06]  /*22d0*/  @P2 BRA `(.L_x_35) ;  /* 0xfffffff000a02947 */ /* 0x000fec000383ffff */
[----:B------:R-:W-:Y:S01]  /*22e0*/  UIADD3 UR4, UPT, UPT, UR4, 0x30, URZ ;  /* 0x0000003004047890 */ /* 0x000fe2000fffe0ff */
[----:B------:R-:W-:-:S03]  /*22f0*/  SHF.L.U32 R2, R15, 0x1f, RZ ;  /* 0x0000001f0f027819 */ /* 0x000fc600000006ff */
[----:B------:R-:W-:-:S09]  /*2300*/  ULEA UR5, UR6, UR4, 0x3 ;  /* 0x0000000406057291 */ /* 0x000fd2000f8e18ff */
[----:B------:R-:W1:Y:S02]  /*2310*/  SYNCS.PHASECHK.TRANS64.TRYWAIT P0, [UR5], R2 ;  /* 0x00000002ff0075a7 */ /* 0x000e640008001105 */
[----:B-1----:R-:W-:Y:S05]  /*2320*/  @!P0 BRA `(.L_x_36) ;  /* 0x0000004c003c8947 */ /* 0x002fea0003800000 */
.L_x_122:
[----:B------:R-:W-:-:S04]  /*2330*/  UIADD3 UR6, UPT, UPT, UR6, 0x1, URZ ;  /* 0x0000000106067890 */ /* 0x000fc8000fffe0ff */
[----:B------:R-:W-:-:S04]  /*2340*/  UISETP.NE.AND UP0, UPT, UR6, 0x6, UPT ;  /* 0x000000060600788c */ /* 0x000fc8000bf05270 */
[----:B------:R-:W-:Y:S02]  /*2350*/  USEL UR7, URZ, 0x1, UP0 ;  /* 0x00000001ff077887 */ /* 0x000fe40008000000 */
[----:B------:R-:W-:-:S04]  /*2360*/  USEL UR6, UR6, URZ, UP0 ;  /* 0x000000ff06067287 */ /* 0x000fc80008000000 */
[----:B------:R-:W-:Y:S01]  /*2370*/  ULEA UR5, UR6, UR4, 0x3 ;  /* 0x0000000406057291 */ /* 0x000fe2000f8e18ff */
[----:B-1----:R-:W-:-:S04]  /*2380*/  LOP3.LUT R2, R15, UR7, RZ, 0x3c, !PT ;  /* 0x000000070f027c12 */ /* 0x002fc8000f8e3cff */
[----:B------:R-:W-:-:S04]  /*2390*/  SHF.L.U32 R3, R2, 0x1f, RZ ;  /* 0x0000001f02037819 */ /* 0x000fc800000006ff */
[----:B------:R-:W1:Y:S02]  /*23a0*/  SYNCS.PHASECHK.TRANS64.TRYWAIT P0, [UR5], R3 ;  /* 0x00000003ff0075a7 */ /* 0x000e640008001105 */
[----:B-1----:R-:W-:Y:S05]  /*23b0*/  @!P0 BRA `(.L_x_37) ;  /* 0x0000004c00308947 */ /* 0x002fea0003800000 */
.L_x_124:
[----:B------:R-:W-:-:S04]  /*23c0*/  UIADD3 UR6, UPT, UPT, UR6, 0x1, URZ ;  /* 0x0000000106067890 */ /* 0x000fc8000fffe0ff */
[----:B------:R-:W-:-:S04]  /*23d0*/  UISETP.NE.AND UP0, UPT, UR6, 0x6, UPT ;  /* 0x000000060600788c */ /* 0x000fc8000bf05270 */
[----:B------:R-:W-:Y:S02]  /*23e0*/  USEL UR7, URZ, 0x1, UP0 ;  /* 0x00000001ff077887 */ /* 0x000fe40008000000 */
[----:B------:R-:W-:-:S04]  /*23f0*/  USEL UR6, UR6, URZ, UP0 ;  /* 0x000000ff06067287 */ /* 0x000fc80008000000 */
[----:B------:R-:W-:Y:S01]  /*2400*/  ULEA UR5, UR6, UR4, 0x3 ;  /* 0x0000000406057291 */ /* 0x000fe2000f8e18ff */
[----:B------:R-:W-:-:S04]  /*2410*/  LOP3.LUT R2, R2, UR7, RZ, 0x3c, !PT ;  /* 0x0000000702027c12 */ /* 0x000fc8000f8e3cff */
[----:B-1----:R-:W-:-:S04]  /*2420*/  SHF.L.U32 R3, R2, 0x1f, RZ ;  /* 0x0000001f02037819 */ /* 0x002fc800000006ff */
[----:B------:R-:W1:Y:S02]  /*2430*/  SYNCS.PHASECHK.TRANS64.TRYWAIT P0, [UR5], R3 ;  /* 0x00000003ff0075a7 */ /* 0x000e640008001105 */
[----:B-1----:R-:W-:Y:S05]  /*2440*/  @!P0 BRA `(.L_x_38) ;  /* 0x0000004c00248947 */ /* 0x002fea0003800000 */
.L_x_126:
        /* <DEDUP_REMOVED lines=9> */
.L_x_128:
        /* <DEDUP_REMOVED lines=9> */
.L_x_130:
[----:B------:R-:W-:-:S04]  /*2570*/  UIADD3 UR6, UPT, UPT, UR6, 0x1, URZ ;  /* 0x0000000106067890 */ /* 0x000fc8000fffe0ff */
[----:B------:R-:W-:-:S04]  /*2580*/  UISETP.NE.AND UP0, UPT, UR6, 0x6, UPT ;  /* 0x000000060600788c */ /* 0x000fc8000bf05270 */
[----:B------:R-:W-:Y:S02]  /*2590*/  USEL UR5, URZ, 0x1, UP0 ;  /* 0x00000001ff057887 */ /* 0x000fe40008000000 */
[----:B------:R-:W-:-:S04]  /*25a0*/  USEL UR6, UR6, URZ, UP0 ;  /* 0x000000ff06067287 */ /* 0x000fc80008000000 */
[----:B------:R-:W-:Y:S01]  /*25b0*/  ULEA UR6, UR6, UR4, 0x3 ;  /* 0x0000000406067291 */ /* 0x000fe2000f8e18ff */
[----:B------:R-:W-:-:S04]  /*25c0*/  LOP3.LUT R2, R2, UR5, RZ, 0x3c, !PT ;  /* 0x0000000502027c12 */ /* 0x000fc8000f8e3cff */
[----:B------:R-:W-:Y:S01]  /*25d0*/  SHF.L.U32 R2, R2, 0x1f, RZ ;  /* 0x0000001f02027819 */ /* 0x000fe200000006ff */
[----:B-1--4-:R-:W-:-:S07]  /*25e0*/  IMAD.U32 R0, RZ, RZ, UR6 ;  /* 0x00000006ff007e24 */ /* 0x012fce000f8e00ff */
.L_x_41:
[----:B-1----:R1:W2:Y:S02]  /*25f0*/  SYNCS.PHASECHK.TRANS64.TRYWAIT P0, [R0+URZ], R2 ;  /* 0x00000002000075a7 */ /* 0x0022a400080011ff */
[----:B--2---:R-:W-:Y:S05]  /*2600*/  @!P0 NANOSLEEP.SYNCS 0x989680 ;  /* 0x009896800000895d */ /* 0x004fea0003900000 */
[----:B------:R-:W2:Y:S02]  /*2610*/  @!P0 SYNCS.PHASECHK.TRANS64 P0, [R0+URZ], R2 ;  /* 0x00000002000085a7 */ /* 0x000ea400080010ff */
[----:B--2---:R-:W-:Y:S05]  /*2620*/  @P0 EXIT ;  /* 0x000000000000094d */ /* 0x004fea0003800000 */
[----:B------:R-:W-:Y:S05]  /*2630*/  BRA `(.L_x_41) ;  /* 0xfffffffc00ec7947 */ /* 0x000fea000383ffff */
.L_x_17:
[----:B------:R-:W-:-:S04]  /*2640*/  UISETP.NE.AND UP1, UPT, UR37, URZ, UPT ;  /* 0x000000ff2500728c */ /* 0x000fc8000bf25270 */
[----:B------:R-:W-:-:S09]  /*2650*/  UISETP.NE.OR UP1, UPT, UR8, 0x1, UP1 ;  /* 0x000000010800788c */ /* 0x000fd20008f25670 */
[----:B------:R-:W-:Y:S05]  /*2660*/  BRA.U UP1, `(.L_x_42) ;  /* 0x0000000501487547 */ /* 0x000fea000b800000 */
[----:B------:R-:W-:Y:S01]  /*2670*/  ISETP.NE.AND P2, PT, R2, RZ, PT ;  /* 0x000000ff0200720c */ /* 0x000fe20003f45270 */
[----:B------:R-:W-:Y:S01]  /*2680*/  IMAD.MOV.U32 R12, RZ, RZ, 0x1 ;  /* 0x00000001ff0c7424 */ /* 0x000fe200078e00ff */
[----:B------:R-:W-:Y:S02]  /*2690*/  CS2R R10, SRZ ;  /* 0x00000000000a7805 */ /* 0x000fe4000001ff00 */
[----:B------:R-:W-:Y:S01]  /*26a0*/  CS2R R8, SRZ ;  /* 0x0000000000087805 */ /* 0x000fe2000001ff00 */
[----:B------:R-:W-:Y:S01]  /*26b0*/  UMOV UR4, 0x400 ;  /* 0x0000040000047882 */ /* 0x000fe20000000000 */
[----:B------:R-:W-:Y:S01]  /*26c0*/  UMOV UR6, URZ ;  /* 0x000000ff00067c82 */ /* 0x000fe20008000000 */
[----:B------:R-:W-:-:S12]  /*26d0*/  ULEA UR37, UR37, UR4, 0x18 ;  /* 0x0000000425257291 */ /* 0x000fd8000f8ec0ff */
.L_x_46:
[----:B------:R-:W-:Y:S02]  /*26e0*/  LEA R0, R8, UR37, 0x3 ;  /* 0x0000002508007c11 */ /* 0x000fe4000f8e18ff */
[----:B------:R-:W-:-:S03]  /*26f0*/  SHF.L.U32 R4, R9, 0x1f, RZ ;  /* 0x0000001f09047819 */ /* 0x000fc600000006ff */
[----:B------:R-:W-:Y:S01]  /*2700*/  VIADD R5, R0, 0x110 ;  /* 0x0000011000057836 */ /* 0x000fe20000000000 */
[----:B------:R-:W1:Y:S02]  /*2710*/  SYNCS.PHASECHK.TRANS64.TRYWAIT P0, [R0+URZ+0x100], R4 ;  /* 0x00010004000075a7 */ /* 0x000e6400080011ff */
[----:B-1----:R-:W-:Y:S05]  /*2720*/  @!P0 BRA `(.L_x_43) ;  /* 0x0000004800b48947 */ /* 0x002fea0003800000 */
.L_x_131:
[----:B------:R-:W-:Y:S01]  /*2730*/  ULEA UR5, UR6, UR37, 0x3 ;  /* 0x0000002506057291 */ /* 0x000fe2000f8e18ff */
[----:B-1----:R-:W-:Y:S01]  /*2740*/  PRMT R0, RZ, 0x654, R5 ;  /* 0x00000654ff007816 */ /* 0x002fe20000000005 */
[----:B------:R-:W-:Y:S01]  /*2750*/  @!P2 IMAD.MOV.U32 R4, RZ, RZ, 0x10 ;  /* 0x00000010ff04a424 */ /* 0x000fe200078e00ff */
[----:B------:R-:W-:Y:S01]  /*2760*/  SHF.L.U32 R5, R12, 0x1f, RZ ;  /* 0x0000001f0c057819 */ /* 0x000fe200000006ff */
[----:B------:R-:W-:Y:S01]  /*2770*/  UIADD3 UR4, UPT, UPT, UR5, 0xa0, URZ ;  /* 0x000000a005047890 */ /* 0x000fe2000fffe0ff */
[----:B------:R1:W-:Y:S05]  /*2780*/  SYNCS.ARRIVE.TRANS64.RED.A1T0 RZ, [R0+URZ], RZ ;  /* 0x000000ff00ff79a7 */ /* 0x0003ea00081004ff */
[----:B------:R-:W-:Y:S01]  /*2790*/  IMAD.U32 R6, RZ, RZ, UR4 ;  /* 0x00000004ff067e24 */ /* 0x000fe2000f8e00ff */
[----:B------:R-:W2:Y:S04]  /*27a0*/  SYNCS.PHASECHK.TRANS64.TRYWAIT P0, [UR5+0xb0], R5 ;  /* 0x0000b005ff0075a7 */ /* 0x000ea80008001105 */
[----:B------:R-:W-:Y:S01]  /*27b0*/  PRMT R6, R2, 0x654, R6 ;  /* 0x0000065402067816 */ /* 0x000fe20000000006 */
[----:B-12---:R-:W-:Y:S06]  /*27c0*/  @!P0 BRA `(.L_x_44) ;  /* 0x0000004800a08947 */ /* 0x006fec0003800000 */
.L_x_133:
[----:B------:R-:W-:Y:S01]  /*27d0*/  ULEA UR4, UR6, UR37, 0x4 ;  /* 0x0000002506047291 */ /* 0x000fe2000f8e20ff */
[----:B------:R-:W-:Y:S01]  /*27e0*/  SEL R3, R6, R3, !P2 ;  /* 0x0000000306037207 */ /* 0x000fe20005000000 */
[----:B------:R-:W-:Y:S01]  /*27f0*/  UIADD3 UR5, UPT, UPT, UR5, 0xa0, URZ ;  /* 0x000000a005057890 */ /* 0x000fe2000fffe0ff */
[----:B-1----:R-:W-:Y:S01]  /*2800*/  LEA R0, R11, UR37, 0x3 ;  /* 0x000000250b007c11 */ /* 0x002fe2000f8e18ff */
[----:B------:R-:W-:Y:S01]  /*2810*/  UIADD3 UR4, UPT, UPT, UR4, 0x130, URZ ;  /* 0x0000013004047890 */ /* 0x000fe2000fffe0ff */
[----:B------:R1:W-:Y:S01]  /*2820*/  @!P2 SYNCS.ARRIVE.TRANS64.RED RZ, [R3+URZ], R4 ;  /* 0x0000000403ffa9a7 */ /* 0x0003e200080004ff */
[----:B------:R-:W-:Y:S01]  /*2830*/  UIADD3 UR6, UPT, UPT, UR6, 0x1, URZ ;  /* 0x0000000106067890 */ /* 0x000fe2000fffe0ff */
[----:B------:R-:W-:-:S03]  /*2840*/  VIADD R8, R8, 0x1 ;  /* 0x0000000108087836 */ /* 0x000fc60000000000 */
[----:B------:R-:W-:Y:S02]  /*2850*/  UISETP.NE.AND UP0, UPT, UR6, 0x2, UPT ;  /* 0x000000020600788c */ /* 0x000fe4000bf05270 */
[----:B------:R-:W-:Y:S01]  /*2860*/  ISETP.NE.AND P0, PT, R8, 0x2, PT ;  /* 0x000000020800780c */ /* 0x000fe20003f05270 */
[----:B------:R-:W-:Y:S06]  /*2870*/  UGETNEXTWORKID.BROADCAST [UR4], [UR5] ;  /* 0x00000000040073ca */ /* 0x000fec0008000100 */
[----:B------:R-:W-:Y:S02]  /*2880*/  USEL UR4, URZ, 0x1, UP0 ;  /* 0x00000001ff047887 */ /* 0x000fe40008000000 */
[----:B------:R-:W-:-:S04]  /*2890*/  USEL UR6, UR6, URZ, UP0 ;  /* 0x000000ff06067287 */ /* 0x000fc80008000000 */
[----:B------:R-:W-:Y:S02]  /*28a0*/  LOP3.LUT R12, R12, UR4, RZ, 0x3c, !PT ;  /* 0x000000040c0c7c12 */ /* 0x000fe4000f8e3cff */
[----:B-1----:R-:W-:-:S04]  /*28b0*/  SHF.L.U32 R4, R10, 0x1f, RZ ;  /* 0x0000001f0a047819 */ /* 0x002fc800000006ff */
[----:B------:R-:W1:Y:S02]  /*28c0*/  SYNCS.PHASECHK.TRANS64.TRYWAIT P1, [R0+URZ+0xa0], R4 ;  /* 0x0000a004000075a7 */ /* 0x000e6400080211ff */
[----:B-1----:R-:W-:Y:S05]  /*28d0*/  @!P1 BRA `(.L_x_45) ;  /* 0x0000004800749947 */ /* 0x002fea0003800000 */
.L_x_134:
[C---:B-1----:R-:W-:Y:S01]  /*28e0*/  LEA R4, R11.reuse, UR37, 0x4 ;  /* 0x000000250b047c11 */ /* 0x042fe2000f8e20ff */
[----:B------:R-:W-:Y:S01]  /*28f0*/  VIADD R0, R0, 0xb0 ;  /* 0x000000b000007836 */ /* 0x000fe20000000000 */
[----:B------:R-:W-:Y:S01]  /*2900*/  SEL R8, R8, RZ, P0 ;  /* 0x000000ff08087207 */ /* 0x000fe20000000000 */
[----:B------:R-:W-:-:S03]  /*2910*/  VIADD R11, R11, 0x1 ;  /* 0x000000010b0b7836 */ /* 0x000fc60000000000 */
[----:B------:R-:W1:Y:S01]  /*2920*/  LDS.128 R4, [R4+0x130] ;  /* 0x0001300004047984 */ /* 0x000e620000000c00 */
[----:B------:R-:W-:Y:S02]  /*2930*/  PRMT R0, RZ, 0x654, R0 ;  /* 0x00000654ff007816 */ /* 0x000fe40000000000 */
[C---:B------:R-:W-:Y:S01]  /*2940*/  ISETP.NE.AND P1, PT, R11.reuse, 0x2, PT ;  /* 0x000000020b00780c */ /* 0x040fe20003f25270 */
[----:B------:R-:W-:Y:S01]  /*2950*/  @!PT LDS RZ, [RZ] ;  /* 0x00000000fffff984 */ /* 0x000fe20000000800 */
[----:B------:R-:W-:Y:S01]  /*2960*/  @!PT LDS RZ, [RZ] ;  /* 0x00000000fffff984 */ /* 0x000fe20000000800 */
[----:B------:R-:W-:Y:S01]  /*2970*/  @!PT LDS RZ, [RZ] ;  /* 0x00000000fffff984 */ /* 0x000fe20000000800 */
[----:B------:R-:W-:Y:S01]  /*2980*/  @!PT LDS RZ, [RZ] ;  /* 0x00000000fffff984 */ /* 0x000fe20000000800 */
[----:B------:R2:W-:Y:S06]  /*2990*/  MEMBAR.ALL.CTA ;  /* 0x0000000000007992 */ /* 0x0005ec0000008000 */
[----:B--2---:R-:W2:Y:S01]  /*29a0*/  FENCE.VIEW.ASYNC.S ;  /* 0x00000000000073c6 */ /* 0x004ea20000000000 */
[----:B------:R-:W-:Y:S01]  /*29b0*/  SEL R11, R11, RZ, P1 ;  /* 0x000000ff0b0b7207 */ /* 0x000fe20000800000 */
[----:B--2---:R2:W-:Y:S01]  /*29c0*/  SYNCS.ARRIVE.TRANS64.RED.A1T0 RZ, [R0+URZ], RZ ;  /* 0x000000ff00ff79a7 */ /* 0x0045e200081004ff */
[----:B-1----:R-:W-:-:S02]  /*29d0*/  LOP3.LUT P3, RZ, R6, 0x1, RZ, 0xc0, !PT ;  /* 0x0000000106ff7812 */ /* 0x002fc4000786c0ff */
[----:B------:R-:W-:-:S04]  /*29e0*/  SEL R4, RZ, 0x1, P1 ;  /* 0x00000001ff047807 */ /* 0x000fc80000800000 */
[----:B------:R-:W-:Y:S02]  /*29f0*/  LOP3.LUT R10, R10, R4, RZ, 0x3c, !PT ;  /* 0x000000040a0a7212 */ /* 0x000fe400078e3cff */
[----:B--2---:R-:W-:-:S04]  /*2a00*/  SEL R0, RZ, 0x1, P0 ;  /* 0x00000001ff007807 */ /* 0x004fc80000000000 */
[----:B------:R-:W-:Y:S01]  /*2a10*/  LOP3.LUT R9, R9, R0, RZ, 0x3c, !PT ;  /* 0x0000000009097212 */ /* 0x000fe200078e3cff */
[----:B------:R-:W-:Y:S06]  /*2a20*/  @P3 BRA `(.L_x_46) ;  /* 0xfffffffc002c3947 */ /* 0x000fec000383ffff */
[----:B------:R-:W-:Y:S01]  /*2a30*/  ULEA UR5, UR6, UR37, 0x3 ;  /* 0x0000002506057291 */ /* 0x000fe2000f8e18ff */
[----:B------:R-:W-:-:S08]  /*2a40*/  SHF.L.U32 R2, R12, 0x1f, RZ ;  /* 0x0000001f0c027819 */ /* 0x000fd000000006ff */
[----:B------:R-:W1:Y:S02]  /*2a50*/  SYNCS.PHASECHK.TRANS64 P0, [UR5+0xb0], R2 ;  /* 0x0000b002ff0075a7 */ /* 0x000e640008001005 */
[----:B-1----:R-:W-:Y:S05]  /*2a60*/  @P0 BRA `(.L_x_47) ;  /* 0x0000000000080947 */ /* 0x002fea0003800000 */
[----:B------:R-:W1:Y:S02]  /*2a70*/  SYNCS.PHASECHK.TRANS64.TRYWAIT P0, [UR5+0xb0], R2 ;  /* 0x0000b002ff0075a7 */ /* 0x000e640008001105 */
[----:B-1----:R-:W-:Y:S05]  /*2a80*/  @!P0 BRA `(.L_x_48) ;  /* 0x00000048001c8947 */ /* 0x002fea0003800000 */
.L_x_47:
[----:B------:R-:W-:-:S04]  /*2a90*/  UIADD3 UR4, UPT, UPT, UR6, 0x1, URZ ;  /* 0x0000000106047890 */ /* 0x000fc8000fffe0ff */
[----:B------:R-:W-:-:S04]  /*2aa0*/  UISETP.NE.AND UP0, UPT, UR4, 0x2, UPT ;  /* 0x000000020400788c */ /* 0x000fc8000bf05270 */
[----:B------:R-:W-:Y:S02]  /*2ab0*/  USEL UR7, URZ, 0x1, UP0 ;  /* 0x00000001ff077887 */ /* 0x000fe40008000000 */
[----:B------:R-:W-:-:S04]  /*2ac0*/  USEL UR4, UR4, URZ, UP0 ;  /* 0x000000ff04047287 */ /* 0x000fc80008000000 */
[----:B------:R-:W-:Y:S01]  /*2ad0*/  ULEA UR4, UR4, UR37, 0x3 ;  /* 0x0000002504047291 */ /* 0x000fe2000f8e18ff */
[----:B-1----:R-:W-:-:S04]  /*2ae0*/  LOP3.LUT R2, R12, UR7, RZ, 0x3c, !PT ;  /* 0x000000070c027c12 */ /* 0x002fc8000f8e3cff */
[----:B------:R-:W-:-:S04]  /*2af0*/  SHF.L.U32 R0, R2, 0x1f, RZ ;  /* 0x0000001f02007819 */ /* 0x000fc800000006ff */
[----:B------:R-:W1:Y:S02]  /*2b00*/  SYNCS.PHASECHK.TRANS64 P0, [UR4+0xb0], R0 ;  /* 0x0000b000ff0075a7 */ /* 0x000e640008001004 */
[----:B-1----:R-:W-:Y:S05]  /*2b10*/  @P0 EXIT ;  /* 0x000000000000094d */ /* 0x002fea0003800000 */
[----:B------:R-:W-:Y:S02]  /*2b20*/  SHF.L.U32 R2, R2, 0x1f, RZ ;  /* 0x0000001f02027819 */ /* 0x000fe400000006ff */
[----:B------:R-:W-:-:S07]  /*2b30*/  MOV R0, UR4 ;  /* 0x0000000400007c02 */ /* 0x000fce0008000f00 */
.L_x_49:
[----:B-1----:R1:W2:Y:S02]  /*2b40*/  SYNCS.PHASECHK.TRANS64.TRYWAIT P0, [R0+URZ+0xb0], R2 ;  /* 0x0000b002000075a7 */ /* 0x0022a400080011ff */
[----:B--2---:R-:W-:Y:S05]  /*2b50*/  @!P0 NANOSLEEP.SYNCS 0x989680 ;  /* 0x009896800000895d */ /* 0x004fea0003900000 */
[----:B------:R-:W2:Y:S02]  /*2b60*/  @!P0 SYNCS.PHASECHK.TRANS64 P0, [R0+URZ+0xb0], R2 ;  /* 0x0000b002000085a7 */ /* 0x000ea400080010ff */
[----:B--2---:R-:W-:Y:S05]  /*2b70*/  @P0 EXIT ;  /* 0x000000000000094d */ /* 0x004fea0003800000 */
[----:B------:R-:W-:Y:S05]  /*2b80*/  BRA `(.L_x_49) ;  /* 0xfffffffc00ec7947 */ /* 0x000fea000383ffff */
.L_x_42:
[----:B------:R-:W-:-:S09]  /*2b90*/  UISETP.NE.AND UP1, UPT, UR8, URZ, UPT ;  /* 0x000000ff0800728c */ /* 0x000fd2000bf25270 */
[----:B------:R-:W-:Y:S05]  /*2ba0*/  BRA.U UP1, `(.L_x_50) ;  /* 0x0000000d01cc7547 */ /* 0x000fea000b800000 */
[----:B------:R-:W-:Y:S01]  /*2bb0*/  UMOV UR4, 0x40 ;  /* 0x0000004000047882 */ /* 0x000fe20000000000 */
[----:B------:R-:W-:Y:S01]  /*2bc0*/  NOP ;  /* 0x0000000000007918 */ /* 0x000fe20000000000 */
[----:B------:R-:W-:Y:S01]  /*2bd0*/  ULEA UR4, UR37, UR4, 0x18 ;  /* 0x0000000425047291 */ /* 0x000fe2000f8ec0ff */
[----:B------:R-:W-:Y:S02]  /*2be0*/  UMOV UR5, 0x400 ;  /* 0x0000040000057882 */ /* 0x000fe40000000000 */
[----:B------:R-:W-:-:S06]  /*2bf0*/  ULEA UR37, UR37, UR5, 0x18 ;  /* 0x0000000525257291 */ /* 0x000fcc000f8ec0ff */
[----:B------:R-:W1:Y:S02]  /*2c00*/  LDS.U8 R0, [UR4+0x1c] ;  /* 0x00001c04ff007984 */ /* 0x000e640008000000 */
[----:B-1----:R-:W-:-:S13]  /*2c10*/  ISETP.NE.AND P0, PT, R0, RZ, PT ;  /* 0x000000ff0000720c */ /* 0x002fda0003f05270 */
[----:B------:R-:W-:Y:S05]  /*2c20*/  @P0 BRA `(.L_x_51) ;  /* 0x0000000000580947 */ /* 0x000fea0003800000 */
[----:B------:R-:W-:-:S13]  /*2c30*/  ELECT P0, URZ, PT ;  /* 0x0000000000ff782f */ /* 0x000fda0003800000 */
[----:B------:R-:W-:Y:S05]  /*2c40*/  @!P0 BRA `(.L_x_52) ;  /* 0x0000000000608947 */ /* 0x000fea0003800000 */
[----:B------:R-:W-:Y:S01]  /*2c50*/  UMOV UR5, 0x10 ;  /* 0x0000001000057882 */ /* 0x000fe20000000000 */
[----:B------:R-:W-:Y:S01]  /*2c60*/  HFMA2 R0, -RZ, RZ, 0, 5.9604644775390625e-08 ;  /* 0x00000001ff007431 */ /* 0x000fe200000001ff */
[----:B------:R-:W-:-:S03]  /*2c70*/  MOV R2, 0xffff ;  /* 0x0000ffff00027802 */ /* 0x000fc60000000f00 */
[----:B------:R-:W-:Y:S04]  /*2c80*/  DEPBAR.LE SB1, 0x36 ;  /* 0x00009d800000791a */ /* 0x000fe80000000000 */
[----:B------:R-:W1:Y:S02]  /*2c90*/  UTCATOMSWS.FIND_AND_SET.ALIGN UP0, UR5, UR5 ;  /* 0x00000005000575e3 */ /* 0x000e640008000800 */
[----:B-1----:R-:W-:Y:S01]  /*2ca0*/  MOV R3, UR5 ;  /* 0x0000000500037c02 */ /* 0x002fe20008000f00 */
[----:B------:R-:W-:Y:S06]  /*2cb0*/  BRA.U UP0, `(.L_x_53) ;  /* 0x0000000100187547 */ /* 0x000fec000b800000 */
.L_x_54:
[----:B------:R-:W-:Y:S05]  /*2cc0*/  NANOSLEEP 0x64 ;  /* 0x000000640000795d */ /* 0x000fea0003800000 */
[----:B------:R-:W-:-:S05]  /*2cd0*/  UMOV UR5, 0x10 ;  /* 0x0000001000057882 */ /* 0x000fca0000000000 */
[----:B------:R-:W-:Y:S04]  /*2ce0*/  DEPBAR.LE SB1, 0x36 ;  /* 0x00009d800000791a */ /* 0x000fe80000000000 */
[----:B------:R-:W1:Y:S02]  /*2cf0*/  UTCATOMSWS.FIND_AND_SET.ALIGN UP0, UR5, UR5 ;  /* 0x00000005000575e3 */ /* 0x000e640008000800 */
[----:B-1----:R-:W-:Y:S01]  /*2d00*/  MOV R3, UR5 ;  /* 0x0000000500037c02 */ /* 0x002fe20008000f00 */
[----:B------:R-:W-:Y:S05]  /*2d10*/  BRA.U !UP0, `(.L_x_54) ;  /* 0xfffffffd08e87547 */ /* 0x000fea000b83ffff */
.L_x_53:
[-C--:B------:R-:W-:Y:S02]  /*2d20*/  SHF.L.U32 R2, R2, R3.reuse, RZ ;  /* 0x0000000302027219 */ /* 0x080fe400000006ff */
[----:B------:R-:W-:Y:S01]  /*2d30*/  SHF.L.U32 R0, R0, R3, RZ ;  /* 0x0000000300007219 */ /* 0x000fe200000006ff */
[----:B------:R-:W-:Y:S02]  /*2d40*/  IMAD.SHL.U32 R3, R3, 0x20, RZ ;  /* 0x0000002003037824 */ /* 0x000fe400078e00ff */
[----:B------:R1:W-:Y:S04]  /*2d50*/  ATOMS.OR RZ, [UR4+0x14], R2 ;  /* 0x00001402ffff798c */ /* 0x0003e8000b000004 */
[----:B------:R1:W-:Y:S04]  /*2d60*/  ATOMS.OR RZ, [UR4+0x18], R0 ;  /* 0x00001800ffff798c */ /* 0x0003e8000b000004 */
[----:B------:R1:W-:Y:S01]  /*2d70*/  STS [UR37+0x150], R3 ;  /* 0x00015003ff007988 */ /* 0x0003e20008000825 */
[----:B------:R-:W-:Y:S05]  /*2d80*/  BRA `(.L_x_52) ;  /* 0x0000000000107947 */ /* 0x000fea0003800000 */
.L_x_51:
[----:B------:R-:W-:Y:S02]  /*2d90*/  MOV R0, 0xffffffff ;  /* 0xffffffff00007802 */ /* 0x000fe40000000f00 */
[----:B------:R-:W-:-:S03]  /*2da0*/  MOV R2, 0x2dd0 ;  /* 0x00002dd000027802 */ /* 0x000fc60000000f00 */
[----:B------:R1:W-:Y:S04]  /*2db0*/  STS [UR37+0x150], R0 ;  /* 0x00015000ff007988 */ /* 0x0003e80008000825 */
[----:B-1-3-5:R-:W-:Y:S05]  /*2dc0*/  CALL.REL.NOINC `($__internal_1_$__cuda_sm10x_tcgen05_guardrail_trap_phase_invalid_during_alloc) ;  /* 0x0000004800f07944 */ /* 0x02afea0003c00000 */
.L_x_52:
[----:B------:R-:W-:Y:S05]  /*2dd0*/  WARPSYNC.ALL ;  /* 0x0000000000007948 */ /* 0x000fea0003800000 */
[----:B------:R-:W2:Y:S01]  /*2de0*/  S2UR UR5, SR_CgaCtaId ;  /* 0x00000000000579c3 */ /* 0x000ea20000008800 */
[----:B------:R-:W-:Y:S01]  /*2df0*/  UMOV UR4, 0x400 ;  /* 0x0000040000047882 */ /* 0x000fe20000000000 */
[----:B------:R-:W-:-:S06]  /*2e00*/  NOP ;  /* 0x0000000000007918 */ /* 0x000fcc0000000000 */
[----:B------:R-:W-:Y:S06]  /*2e10*/  BAR.ARV 0x6, 0xa0 ;  /* 0x0182800000007b1d */ /* 0x000fec0000002000 */
[----:B------:R-:W4:Y:S01]  /*2e20*/  LDCU UR7, c[0x0][0x38c] ;  /* 0x00007180ff0777ac */ /* 0x000f220008000800 */
[----:B------:R-:W-:Y:S01]  /*2e30*/  IMAD.MOV.U32 R11, RZ, RZ, 0x1 ;  /* 0x00000001ff0b7424 */ /* 0x000fe200078e00ff */
[----:B------:R-:W-:Y:S01]  /*2e40*/  CS2R R8, SRZ ;  /* 0x0000000000087805 */ /* 0x000fe2000001ff00 */
[----:B------:R-:W-:Y:S01]  /*2e50*/  IMAD.MOV.U32 R10, RZ, RZ, RZ ;  /* 0x000000ffff0a7224 */ /* 0x000fe200078e00ff */
[----:B------:R-:W3:Y:S01]  /*2e60*/  LDCU UR6, c[0x0][0x38c] ;  /* 0x00007180ff0677ac */ /* 0x000ee20008000800 */
[----:B------:R-:W-:Y:S01]  /*2e70*/  UMOV UR15, URZ ;  /* 0x000000ff000f7c82 */ /* 0x000fe20008000000 */
[----:B------:R-:W-:Y:S01]  /*2e80*/  UMOV UR14, URZ ;  /* 0x000000ff000e7c82 */ /* 0x000fe20008000000 */
[----:B--2---:R-:W-:Y:S01]  /*2e90*/  ULEA UR5, UR5, UR4, 0x18 ;  /* 0x0000000405057291 */ /* 0x004fe2000f8ec0ff */
[----:B------:R-:W-:Y:S01]  /*2ea0*/  UMOV UR24, 0x0 ;  /* 0x0000000000187882 */ /* 0x000fe20000000000 */
[----:B------:R-:W-:-:S02]  /*2eb0*/  UMOV UR25, 0x4100490 ;  /* 0x0410049000197882 */ /* 0x000fc40000000000 */
[----:B------:R-:W-:Y:S02]  /*2ec0*/  UIADD3 UR10, UPT, UPT, UR5, 0x3400, URZ ;  /* 0x00003400050a7890 */ /* 0x000fe4000fffe0ff */
[----:B------:R-:W-:Y:S02]  /*2ed0*/  UIADD3 UR11, UPT, UPT, UR5, 0xf400, URZ ;  /* 0x0000f400050b7890 */ /* 0x000fe4000fffe0ff */
[----:B----4-:R-:W-:Y:S01]  /*2ee0*/  UIADD3 UR7, UPT, UPT, UR7, 0x3f, URZ ;  /* 0x0000003f07077890 */ /* 0x010fe2000fffe0ff */
[----:B-1----:R-:W1:Y:S01]  /*2ef0*/  LDS R0, [UR5+0x150] ;  /* 0x00015005ff007984 */ /* 0x002e620008000800 */
[----:B------:R-:W-:Y:S02]  /*2f00*/  USHF.R.U32.HI UR10, URZ, 0x4, UR10 ;  /* 0x00000004ff0a7899 */ /* 0x000fe4000801160a */
[----:B------:R-:W-:Y:S02]  /*2f10*/  USHF.R.S32.HI UR4, URZ, 0x1f, UR7 ;  /* 0x0000001fff047899 */ /* 0x000fe40008011407 */
[----:B------:R-:W-:-:S02]  /*2f20*/  USHF.R.U32.HI UR11, URZ, 0x4, UR11 ;  /* 0x00000004ff0b7899 */ /* 0x000fc4000801160b */
[----:B------:R-:W-:Y:S02]  /*2f30*/  ULEA.HI UR4, UR4, UR7, URZ, 0x6 ;  /* 0x0000000704047291 */ /* 0x000fe4000f8f30ff */
[----:B------:R-:W-:Y:S02]  /*2f40*/  ULOP3.LUT UR10, UR10, 0x3fff, URZ, 0xc0, !UPT ;  /* 0x00003fff0a0a7892 */ /* 0x000fe4000f8ec0ff */
[----:B------:R-:W-:Y:S02]  /*2f50*/  USHF.R.S32.HI UR4, URZ, 0x6, UR4 ;  /* 0x00000006ff047899 */ /* 0x000fe40008011404 */
[----:B------:R-:W-:Y:S02]  /*2f60*/  ULOP3.LUT UR11, UR11, 0x3fff, URZ, 0xc0, !UPT ;  /* 0x00003fff0b0b7892 */ /* 0x000fe4000f8ec0ff */
[----:B------:R-:W-:Y:S01]  /*2f70*/  UISETP.LT.AND UP0, UPT, UR4, 0x1, UPT ;  /* 0x000000010400788c */ /* 0x000fe2000bf01270 */
[----:B------:R-:W-:Y:S01]  /*2f80*/  UMOV UR22, 0x0 ;  /* 0x0000000000167882 */ /* 0x000fe20000000000 */
[----:B------:R-:W-:-:S02]  /*2f90*/  UMOV UR23, 0x4100490 ;  /* 0x0410049000177882 */ /* 0x000fc40000000000 */
[----:B------:R-:W-:Y:S02]  /*2fa0*/  USEL UR9, UR4, 0x1, !UP0 ;  /* 0x0000000104097887 */ /* 0x000fe4000c000000 */
[----:B------:R-:W-:Y:S02]  /*2fb0*/  ULOP3.LUT UR10, UR10, 0x10000, URZ, 0xfc, !UPT ;  /* 0x000100000a0a7892 */ /* 0x000fe4000f8efcff */
[----:B------:R-:W-:Y:S02]  /*2fc0*/  ULOP3.LUT UR11, UR11, 0x10000, URZ, 0xfc, !UPT ;  /* 0x000100000b0b7892 */ /* 0x000fe4000f8efcff */
[----:B------:R-:W-:Y:S02]  /*2fd0*/  UIADD3 UR9, UPT, UPT, -UR9, URZ, URZ ;  /* 0x000000ff09097290 */ /* 0x000fe4000fffe1ff */
[----:B---3--:R-:W-:Y:S01]  /*2fe0*/  UISETP.GE.AND UP3, UPT, UR6, 0x1, UPT ;  /* 0x000000010600788c */ /* 0x008fe2000bf66270 */
[----:B------:R-:W-:Y:S01]  /*2ff0*/  UMOV UR20, 0x0 ;  /* 0x0000000000147882 */ /* 0x000fe20000000000 */
[----:B------:R-:W-:Y:S01]  /*3000*/  UMOV UR21, 0x4100490 ;  /* 0x0410049000157882 */ /* 0x000fe20000000000 */
[----:B------:R-:W-:Y:S01]  /*3010*/  UMOV UR18, 0x0 ;  /* 0x0000000000127882 */ /* 0x000fe20000000000 */
[----:B------:R-:W-:Y:S01]  /*3020*/  UMOV UR19, 0x4100490 ;  /* 0x0410049000137882 */ /* 0x000fe20000000000 */
[----:B-1----:R-:W-:-:S15]  /*3030*/  R2UR UR16, R0 ;  /* 0x00000000001072ca */ /* 0x002fde00000e0000 */
.L_x_61:
[----:B------:R-:W-:Y:S02]  /*3040*/  LEA R0, R10, UR5, 0x3 ;  /* 0x000000050a007c11 */ /* 0x000fe4000f8e18ff */
[----:B------:R-:W-:Y:S02]  /*3050*/  SHF.L.U32 R2, R9, 0x1f, RZ ;  /* 0x0000001f09027819 */ /* 0x000fe400000006ff */
[----:B------:R-:W-:Y:S01]  /*3060*/  PLOP3.LUT P0, PT, PT, PT, UP3, 0x80, 0x8 ;  /* 0x000000000008781c */ /* 0x000fe20003f0f038 */
[----:B------:R-:W-:Y:S01]  /*3070*/  VIADD R3, R0, 0xb0 ;  /* 0x000000b000037836 */ /* 0x000fe20000000000 */
[----:B-1----:R-:W1:Y:S02]  /*3080*/  SYNCS.PHASECHK.TRANS64.TRYWAIT P1, [R0+URZ+0xa0], R2 ;  /* 0x0000a002000075a7 */ /* 0x002e6400080211ff */
[----:B-1-3--:R-:W-:Y:S09]  /*3090*/  @!P1 BRA `(.L_x_55) ;  /* 0x0000004000b09947 */ /* 0x00aff20003800000 */
.L_x_136:
[----:B------:R-:W-:Y:S01]  /*30a0*/  LEA R4, R10, UR5, 0x4 ;  /* 0x000000050a047c11 */ /* 0x000fe2000f8e20ff */
[----:B------:R-:W-:Y:S01]  /*30b0*/  @UP3 ULEA UR6, UR14, UR5, 0x3 ;  /* 0x000000050e063291 */ /* 0x000fe2000f8e18ff */
[----:B------:R-:W-:Y:S01]  /*30c0*/  PLOP3.LUT P2, PT, PT, PT, PT, 0x80, 0x8 ;  /* 0x000000000008781c */ /* 0x000fe20003f4f070 */
[----:B------:R-:W-:Y:S01]  /*30d0*/  ULEA UR7, UR15, UR5, 0x3 ;  /* 0x000000050f077291 */ /* 0x000fe2000f8e18ff */
[----:B------:R-:W-:Y:S02]  /*30e0*/  PRMT R3, RZ, 0x654, R3 ;  /* 0x00000654ff037816 */ /* 0x000fe40000000003 */
[----:B------:R-:W2:Y:S01]  /*30f0*/  LDS.128 R4, [R4+0x130] ;  /* 0x0001300004047984 */ /* 0x000ea20000000c00 */
[----:B-1----:R-:W-:Y:S02]  /*3100*/  @P0 SHF.L.U32 R2, R8, 0x1f, RZ ;  /* 0x0000001f08020819 */ /* 0x002fe400000006ff */
[----:B------:R-:W-:Y:S01]  /*3110*/  SHF.L.U32 R0, R11, 0x1f, RZ ;  /* 0x0000001f0b007819 */ /* 0x000fe200000006ff */
[----:B------:R-:W-:Y:S01]  /*3120*/  @!PT LDS RZ, [RZ] ;  /* 0x00000000fffff984 */ /* 0x000fe20000000800 */
[----:B------:R-:W-:Y:S01]  /*3130*/  @!PT LDS RZ, [RZ] ;  /* 0x00000000fffff984 */ /* 0x000fe20000000800 */
[----:B------:R-:W-:Y:S01]  /*3140*/  @!PT LDS RZ, [RZ] ;  /* 0x00000000fffff984 */ /* 0x000fe20000000800 */
[----:B------:R-:W-:Y:S01]  /*3150*/  @!PT LDS RZ, [RZ] ;  /* 0x00000000fffff984 */ /* 0x000fe20000000800 */
[----:B------:R1:W-:Y:S06]  /*3160*/  MEMBAR.ALL.CTA ;  /* 0x0000000000007992 */ /* 0x0003ec0000008000 */
[----:B-1----:R-:W1:Y:S02]  /*3170*/  FENCE.VIEW.ASYNC.S ;  /* 0x00000000000073c6 */ /* 0x002e640000000000 */
[----:B-1----:R1:W-:Y:S01]  /*3180*/  SYNCS.ARRIVE.TRANS64.RED.A1T0 RZ, [R3+URZ], RZ ;  /* 0x000000ff03ff79a7 */ /* 0x0023e200081004ff */
[----:B------:R1:W3:Y:S01]  /*3190*/  @P0 SYNCS.PHASECHK.TRANS64.TRYWAIT P2, [UR6], R2 ;  /* 0x00000002ff0005a7 */ /* 0x0002e20008041106 */
[----:B------:R-:W-:Y:S01]  /*31a0*/  ULEA.HI UR6, UR15, UR15, URZ, 0x1 ;  /* 0x0000000f0f067291 */ /* 0x000fe2000f8f08ff */
[----:B--2---:R-:W-:-:S03]  /*31b0*/  LOP3.LUT P1, RZ, R6, 0x1, RZ, 0xc0, !PT ;  /* 0x0000000106ff7812 */ /* 0x004fc6000782c0ff */
[----:B------:R-:W-:Y:S02]  /*31c0*/  USHF.L.U32 UR8, UR6, 0x5, URZ ;  /* 0x0000000506087899 */ /* 0x000fe400080006ff */
[----:B------:R-:W-:Y:S02]  /*31d0*/  ULOP3.LUT UR6, UR6, 0xffe, URZ, 0xc0, !UPT ;  /* 0x00000ffe06067892 */ /* 0x000fe4000f8ec0ff */
[----:B------:R-:W-:Y:S02]  /*31e0*/  ULOP3.LUT UR8, UR8, 0xffffffc0, URZ, 0xc0, !UPT ;  /* 0xffffffc008087892 */ /* 0x000fe4000f8ec0ff */
[----:B------:R-:W-:Y:S02]  /*31f0*/  UIADD3 UR6, UPT, UPT, -UR6, UR15, URZ ;  /* 0x0000000f06067290 */ /* 0x000fe4000fffe1ff */
[----:B------:R-:W-:Y:S01]  /*3200*/  UIADD3 UR8, UPT, UPT, UR16, UR8, URZ ;  /* 0x0000000810087290 */ /* 0x000fe2000fffe0ff */
[----:B------:R-:W2:Y:S03]  /*3210*/  SYNCS.PHASECHK.TRANS64.TRYWAIT P0, [UR7+0xe0], R0 ;  /* 0x0000e000ff0075a7 */ /* 0x000ea60008001107 */
[----:B------:R-:W-:Y:S01]  /*3220*/  ULEA UR8, UR6, UR8, 0x14 ;  /* 0x0000000806087291 */ /* 0x000fe2000f8ea0ff */
[----:B-123--:R-:W-:Y:S11]  /*3230*/  @!P0 BRA `(.L_x_56) ;  /* 0x00000040005c8947 */ /* 0x00eff60003800000 */
.L_x_138:
[----:B------:R-:W-:Y:S01]  /*3240*/  IADD3 R10, PT, PT, R10, 0x1, RZ ;  /* 0x000000010a0a7810 */ /* 0x000fe20007ffe0ff */
[----:B------:R-:W-:Y:S06]  /*3250*/  BRA.U !UP3, `(.L_x_57) ;  /* 0x000000010bc07547 */ /* 0x000fec000b800000 */
[----:B------:R-:W-:Y:S01]  /*3260*/  UPLOP3.LUT UP4, UPT, UPT, UPT, UPT, 0x40, 0x4 ;  /* 0x000000000004789c */ /* 0x000fe20003f8e870 */
[----:B------:R-:W-:Y:S01]  /*3270*/  UMOV UR13, UR9 ;  /* 0x00000009000d7c82 */ /* 0x000fe20008000000 */
[----:B------:R-:W-:Y:S01]  /*3280*/  UMOV UR12, UR4 ;  /* 0x00000004000c7c82 */ /* 0x000fe20008000000 */
[----:B------:R-:W-:-:S08]  /*3290*/  UMOV UR17, UR14 ;  /* 0x0000000e00117c82 */ /* 0x000fd00008000000 */
.L_x_60:
[----:B------:R-:W-:Y:S02]  /*32a0*/  UIADD3 UR13, UPT, UPT, UR13, 0x1, URZ ;  /* 0x000000010d0d7890 */ /* 0x000fe4000fffe0ff */
[----:B--2---:R-:W-:Y:S02]  /*32b0*/  ULEA UR6, UR17, UR5, 0x3 ;  /* 0x0000000511067291 */ /* 0x004fe4000f8e18ff */
[----:B------:R-:W-:Y:S01]  /*32c0*/  UISETP.NE.AND UP0, UPT, UR13, URZ, UPT ;  /* 0x000000ff0d00728c */ /* 0x000fe2000bf05270 */
[----:B---3--:R-:W-:Y:S10]  /*32d0*/  @P2 BRA `(.L_x_58) ;  /* 0x00000000000c2947 */ /* 0x008ff40003800000 */
[----:B-1----:R-:W-:Y:S04]  /*32e0*/  SHF.L.U32 R2, R8, 0x1f, RZ ;  /* 0x0000001f08027819 */ /* 0x002fe800000006ff */
[----:B------:R-:W1:Y:S02]  /*32f0*/  SYNCS.PHASECHK.TRANS64.TRYWAIT P0, [UR6], R2 ;  /* 0x00000002ff0075a7 */ /* 0x000e640008001106 */
[----:B-1----:R-:W-:Y:S05]  /*3300*/  @!P0 BRA `(.L_x_59) ;  /* 0x0000004000408947 */ /* 0x002fea0003800000 */
.L_x_58:
[----:B------:R-:W-:Y:S01]  /*3310*/  UISETP.NE.AND UP1, UPT, UR12, 0x1, UPT ;  /* 0x000000010c00788c */ /* 0x000fe2000bf25270 */
[----:B------:R-:W-:Y:S01]  /*3320*/  PLOP3.LUT P2, PT, PT, PT, PT, 0x80, 0x8 ;  /* 0x000000000008781c */ /* 0x000fe20003f4f070 */
[----:B------:R-:W-:Y:S02]  /*3330*/  UIADD3 UR14, UPT, UPT, UR17, 0x1, URZ ;  /* 0x00000001110e7890 */ /* 0x000fe4000fffe0ff */
[----:B------:R-:W-:Y:S02]  /*3340*/  ULEA UR28, UR17, UR11, 0x9 ;  /* 0x0000000b111c7291 */ /* 0x000fe4000f8e48ff */
[----:B------:R-:W-:Y:S01]  /*3350*/  UISETP.NE.AND UP2, UPT, UR14, 0x6, UPT ;  /* 0x000000060e00788c */ /* 0x000fe2000bf45270 */
[----:B------:R-:W-:Y:S01]  /*3360*/  PLOP3.LUT P0, PT, PT, PT, UP1, 0x80, 0x8 ;  /* 0x000000000008781c */ /* 0x000fe20003f0f018 */
[----:B------:R-:W-:Y:S02]  /*3370*/  UIADD3 UR40, UPT, UPT, UR28, 0x2, URZ ;  /* 0x000000021c287890 */ /* 0x000fe4000fffe0ff */
[----:B------:R-:W-:Y:S02]  /*3380*/  USEL UR27, URZ, 0x1, UP2 ;  /* 0x00000001ff1b7887 */ /* 0x000fe40009000000 */
[----:B------:R-:W-:Y:S02]  /*3390*/  USEL UR14, UR14, URZ, UP2 ;  /* 0x000000ff0e0e7287 */ /* 0x000fe40009000000 */
[----:B------:R-:W-:Y:S02]  /*33a0*/  UIADD3 UR36, UPT, UPT, UR28, 0x4, URZ ;  /* 0x000000041c247890 */ /* 0x000fe4000fffe0ff */
[----:B------:R-:W-:Y:S01]  /*33b0*/  @UP1 ULEA UR26, UR14, UR5, 0x3 ;  /* 0x000000050e1a1291 */ /* 0x000fe2000f8e18ff */
[----:B------:R-:W-:Y:S01]  /*33c0*/  LOP3.LUT R8, R8, UR27, RZ, 0x3c, !PT ;  /* 0x0000001b08087c12 */ /* 0x000fe2000f8e3cff */
[----:B------:R-:W-:Y:S02]  /*33d0*/  UIADD3 UR32, UPT, UPT, UR28, 0x6, URZ ;  /* 0x000000061c207890 */ /* 0x000fe4000fffe0ff */
[----:B------:R-:W-:Y:S01]  /*33e0*/  UIADD3 UR6, UPT, UPT, UR6, 0x30, URZ ;  /* 0x0000003006067890 */ /* 0x000fe2000fffe0ff */
[----:B-1----:R-:W-:Y:S01]  /*33f0*/  @P0 SHF.L.U32 R0, R8, 0x1f, RZ ;  /* 0x0000001f08000819 */ /* 0x002fe200000006ff */
[----:B------:R-:W-:Y:S01]  /*3400*/  UIADD3 UR12, UPT, UPT, UR12, -0x1, URZ ;  /* 0xffffffff0c0c7890 */ /* 0x000fe2000fffe0ff */
[----:B------:R-:W-:Y:S02]  /*3410*/  UMOV UR29, 0x40004040 ;  /* 0x40004040001d7882 */ /* 0x000fe40000000000 */
[----:B------:R2:W3:Y:S01]  /*3420*/  @P0 SYNCS.PHASECHK.TRANS64.TRYWAIT P2, [UR26], R0 ;  /* 0x00000000ff0005a7 */ /* 0x0004e2000804111a */
[----:B------:R-:W-:Y:S01]  /*3430*/  ULEA UR26, UR17, UR10, 0x9 ;  /* 0x0000000a111a7291 */ /* 0x000fe2000f8e48ff */
[----:B------:R-:W-:Y:S01]  /*3440*/  UMOV UR27, 0x40004040 ;  /* 0x40004040001b7882 */ /* 0x000fe20000000000 */
[----:B------:R-:W-:Y:S02]  /*3450*/  UMOV UR41, 0x40004040 ;  /* 0x4000404000297882 */ /* 0x000fe40000000000 */
[----:B------:R-:W-:Y:S02]  /*3460*/  UIADD3 UR38, UPT, UPT, UR26, 0x2, URZ ;  /* 0x000000021a267890 */ /* 0x000fe4000fffe0ff */
[----:B------:R-:W-:Y:S02]  /*3470*/  UIADD3 UR34, UPT, UPT, UR26, 0x4, URZ ;  /* 0x000000041a227890 */ /* 0x000fe4000fffe0ff */
[----:B------:R-:W-:Y:S01]  /*3480*/  UIADD3 UR30, UPT, UPT, UR26, 0x6, URZ ;  /* 0x000000061a1e7890 */ /* 0x000fe2000fffe0ff */
[----:B------:R2:W-:Y:S01]  /*3490*/  UTCHMMA gdesc[UR26], gdesc[UR28], tmem[UR8], tmem[UR24], idesc[UR25], UP4 ;  /* 0x00ff181c1a0075ea */ /* 0x0005e2000a000008 */
[----:B------:R-:W-:Y:S01]  /*34a0*/  UPLOP3.LUT UP4, UPT, UPT, UPT, UPT, 0x80, 0x8 ;  /* 0x000000000008789c */ /* 0x000fe20003f8f070 */
[----:B------:R-:W-:Y:S01]  /*34b0*/  UMOV UR39, 0x40004040 ;  /* 0x4000404000277882 */ /* 0x000fe20000000000 */
[----:B------:R-:W-:Y:S01]  /*34c0*/  UMOV UR37, 0x40004040 ;  /* 0x4000404000257882 */ /* 0x000fe20000000000 */
[----:B------:R2:W-:Y:S01]  /*34d0*/  UTCHMMA gdesc[UR38], gdesc[UR40], tmem[UR8], tmem[UR22], idesc[UR23], UPT ;  /* 0x00ff1628260075ea */ /* 0x0005e2000b800008 */
[----:B------:R-:W-:Y:S01]  /*34e0*/  UMOV UR35, 0x40004040 ;  /* 0x4000404000237882 */ /* 0x000fe20000000000 */
[----:B------:R-:W-:Y:S01]  /*34f0*/  UMOV UR33, 0x40004040 ;  /* 0x4000404000217882 */ /* 0x000fe20000000000 */
[----:B------:R-:W-:Y:S01]  /*3500*/  UMOV UR31, 0x40004040 ;  /* 0x40004040001f7882 */ /* 0x000fe20000000000 */
[----:B------:R2:W-:Y:S01]  /*3510*/  UTCHMMA gdesc[UR34], gdesc[UR36], tmem[UR8], tmem[UR20], idesc[UR21], UPT ;  /* 0x00ff1424220075ea */ /* 0x0005e2000b800008 */
[----:B------:R2:W-:Y:S01]  /*3520*/  UTCHMMA gdesc[UR30], gdesc[UR32], tmem[UR8], tmem[UR18], idesc[UR19], UPT ;  /* 0x00ff12201e0075ea */ /* 0x0005e2000b800008 */
[----:B------:R2:W-:Y:S01]  /*3530*/  UTCBAR [UR6], URZ ;  /* 0x000000ff060073e9 */ /* 0x0005e200080000ff */
[----:B------:R-:W-:Y:S01]  /*3540*/  UMOV UR17, UR14 ;  /* 0x0000000e00117c82 */ /* 0x000fe20008000000 */
[----:B------:R-:W-:Y:S05]  /*3550*/  BRA.U UP0, `(.L_x_60) ;  /* 0xfffffffd00507547 */ /* 0x000fea000b83ffff */
.L_x_57:
[----:B------:R-:W-:Y:S01]  /*3560*/  UIADD3 UR15, UPT, UPT, UR15, 0x1, URZ ;  /* 0x000000010f0f7890 */ /* 0x000fe2000fffe0ff */
[C---:B------:R-:W-:Y:S01]  /*3570*/  ISETP.NE.AND P0, PT, R10.reuse, 0x2, PT ;  /* 0x000000020a00780c */ /* 0x040fe20003f05270 */
[----:B------:R-:W-:Y:S02]  /*3580*/  UIADD3 UR7, UPT, UPT, UR7, 0xc0, URZ ;  /* 0x000000c007077890 */ /* 0x000fe4000fffe0ff */
[----:B------:R-:W-:Y:S01]  /*3590*/  UISETP.NE.AND UP0, UPT, UR15, 0x4, UPT ;  /* 0x000000040f00788c */ /* 0x000fe2000bf05270 */
[----:B-12---:R-:W-:Y:S02]  /*35a0*/  SEL R0, RZ, 0x1, P0 ;  /* 0x00000001ff007807 */ /* 0x006fe40000000000 */
[----:B------:R-:W-:Y:S01]  /*35b0*/  SEL R10, R10, RZ, P0 ;  /* 0x000000ff0a0a7207 */ /* 0x000fe20000000000 */
[----:B------:R-:W-:Y:S01]  /*35c0*/  USEL UR6, URZ, 0x1, UP0 ;  /* 0x00000001ff067887 */ /* 0x000fe20008000000 */
[----:B------:R-:W-:Y:S01]  /*35d0*/  LOP3.LUT R9, R9, R0, RZ, 0x3c, !PT ;  /* 0x0000000009097212 */ /* 0x000fe200078e3cff */
[----:B------:R-:W-:Y:S01]  /*35e0*/  USEL UR15, UR15, URZ, UP0 ;  /* 0x000000ff0f0f7287 */ /* 0x000fe20008000000 */
[----:B------:R1:W-:Y:S03]  /*35f0*/  UTCBAR [UR7], URZ ;  /* 0x000000ff070073e9 */ /* 0x0003e600080000ff */
[----:B------:R-:W-:Y:S01]  /*3600*/  LOP3.LUT R11, R11, UR6, RZ, 0x3c, !PT ;  /* 0x000000060b0b7c12 */ /* 0x000fe2000f8e3cff */
[----:B------:R-:W-:Y:S07]  /*3610*/  @P1 BRA `(.L_x_61) ;  /* 0xfffffff800881947 */ /* 0x000fee000383ffff */
[----:B------:R-:W2:Y:S01]  /*3620*/  S2UR UR4, SR_CgaCtaId ;  /* 0x00000000000479c3 */ /* 0x000ea20000008800 */
[----:B------:R-:W-:Y:S01]  /*3630*/  ELECT P0, URZ, PT ;  /* 0x0000000000ff782f */ /* 0x000fe20003800000 */
[----:B------:R-:W-:Y:S01]  /*3640*/  IMAD.MOV.U32 R0, RZ, RZ, 0x1 ;  /* 0x00000001ff007424 */ /* 0x000fe200078e00ff */
[----:B------:R-:W-:Y:S01]  /*3650*/  UIADD3 UR5, UPT, UPT, UR5, 0xe0, URZ ;  /* 0x000000e005057890 */ /* 0x000fe2000fffe0ff */
[----:B------:R-:W-:Y:S01]  /*3660*/  SHF.L.U32 R2, R11, 0x1f, RZ ;  /* 0x0000001f0b027819 */ /* 0x000fe200000006ff */
[----:B------:R-:W-:-:S03]  /*3670*/  UMOV UR6, 0x40 ;  /* 0x0000004000067882 */ /* 0x000fc60000000000 */
[----:B------:R-:W-:Y:S01]  /*3680*/  UVIRTCOUNT.DEALLOC.SMPOOL 0x80 ;  /* 0x000000800000784c */ /* 0x000fe20000000000 */
[----:B--2---:R-:W-:Y:S02]  /*3690*/  ULEA UR4, UR4, UR6, 0x18 ;  /* 0x0000000604047291 */ /* 0x004fe4000f8ec0ff */
[----:B------:R-:W-:-:S07]  /*36a0*/  ULEA UR6, UR15, UR5, 0x3 ;  /* 0x000000050f067291 */ /* 0x000fce000f8e18ff */
[----:B------:R2:W-:Y:S02]  /*36b0*/  @P0 STS.U8 [UR4+0x1c], R0 ;  /* 0x00001c00ff000988 */ /* 0x0005e40008000004 */
[----:B------:R-:W4:Y:S02]  /*36c0*/  SYNCS.PHASECHK.TRANS64.TRYWAIT P0, [UR6], R2 ;  /* 0x00000002ff0075a7 */ /* 0x000f240008001106 */
[----:B--2-4-:R-:W-:Y:S05]  /*36d0*/  @!P0 BRA `(.L_x_62) ;  /* 0x0000003c00648947 */ /* 0x014fea0003800000 */
.L_x_141:
[----:B-1----:R-:W-:-:S04]  /*36e0*/  UIADD3 UR7, UPT, UPT, UR15, 0x1, URZ ;  /* 0x000000010f077890 */ /* 0x002fc8000fffe0ff */
[----:B------:R-:W-:-:S04]  /*36f0*/  UISETP.NE.AND UP0, UPT, UR7, 0x4, UPT ;  /* 0x000000040700788c */ /* 0x000fc8000bf05270 */
[----:B------:R-:W-:Y:S02]  /*3700*/  USEL UR8, URZ, 0x1, UP0 ;  /* 0x00000001ff087887 */ /* 0x000fe40008000000 */
[----:B------:R-:W-:-:S04]  /*3710*/  USEL UR7, UR7, URZ, UP0 ;  /* 0x000000ff07077287 */ /* 0x000fc80008000000 */
[----:B------:R-:W-:Y:S01]  /*3720*/  ULEA UR6, UR7, UR5, 0x3 ;  /* 0x0000000507067291 */ /* 0x000fe2000f8e18ff */
[----:B--2---:R-:W-:-:S04]  /*3730*/  LOP3.LUT R2, R11, UR8, RZ, 0x3c, !PT ;  /* 0x000000080b027c12 */ /* 0x004fc8000f8e3cff */
[----:B------:R-:W-:-:S04]  /*3740*/  SHF.L.U32 R3, R2, 0x1f, RZ ;  /* 0x0000001f02037819 */ /* 0x000fc800000006ff */
[----:B------:R-:W1:Y:S02]  /*3750*/  SYNCS.PHASECHK.TRANS64.TRYWAIT P0, [UR6], R3 ;  /* 0x00000003ff0075a7 */ /* 0x000e640008001106 */
[----:B-1----:R-:W-:Y:S05]  /*3760*/  @!P0 BRA `(.L_x_63) ;  /* 0x0000003c00588947 */ /* 0x002fea0003800000 */
.L_x_143:
        /* <DEDUP_REMOVED lines=9> */
.L_x_145:
[----:B------:R-:W-:-:S04]  /*3800*/  UIADD3 UR7, UPT, UPT, UR7, 0x1, URZ ;  /* 0x0000000107077890 */ /* 0x000fc8000fffe0ff */
[----:B------:R-:W-:-:S04]  /*3810*/  UISETP.NE.AND UP0, UPT, UR7, 0x4, UPT ;  /* 0x000000040700788c */ /* 0x000fc8000bf05270 */
[----:B------:R-:W-:Y:S02]  /*3820*/  USEL UR6, URZ, 0x1, UP0 ;  /* 0x00000001ff067887 */ /* 0x000fe40008000000 */
[----:B------:R-:W-:-:S04]  /*3830*/  USEL UR7, UR7, URZ, UP0 ;  /* 0x000000ff07077287 */ /* 0x000fc80008000000 */
[----:B------:R-:W-:Y:S01]  /*3840*/  ULEA UR7, UR7, UR5, 0x3 ;  /* 0x0000000507077291 */ /* 0x000fe2000f8e18ff */
[----:B------:R-:W-:-:S04]  /*3850*/  LOP3.LUT R2, R2, UR6, RZ, 0x3c, !PT ;  /* 0x0000000602027c12 */ /* 0x000fc8000f8e3cff */
[----:B------:R-:W-:-:S04]  /*3860*/  SHF.L.U32 R2, R2, 0x1f, RZ ;  /* 0x0000001f02027819 */ /* 0x000fc800000006ff */
[----:B------:R-:W2:Y:S02]  /*3870*/  SYNCS.PHASECHK.TRANS64.TRYWAIT P0, [UR7], R2 ;  /* 0x00000002ff0075a7 */ /* 0x000ea40008001107 */
[----:B--2---:R-:W-:Y:S05]  /*3880*/  @!P0 BRA `(.L_x_65) ;  /* 0x0000003c00408947 */ /* 0x004fea0003800000 */
.L_x_147:
[----:B------:R-:W-:Y:S01]  /*3890*/  NOP ;  /* 0x0000000000007918 */ /* 0x000fe20000000000 */
[----:B-1----:R-:W1:Y:S01]  /*38a0*/  LDS R0, [UR4+0x14] ;  /* 0x00001404ff007984 */ /* 0x002e620008000800 */
[----:B------:R-:W-:Y:S01]  /*38b0*/  ULOP3.LUT UR6, UR16, 0xffff, URZ, 0xc0, !UPT ;  /* 0x0000ffff10067892 */ /* 0x000fe2000f8ec0ff */
[----:B------:R-:W-:Y:S01]  /*38c0*/  UMOV UR8, 0xffff ;  /* 0x0000ffff00087882 */ /* 0x000fe20000000000 */
[----:B------:R-:W-:Y:S02]  /*38d0*/  UMOV UR5, 0x1 ;  /* 0x0000000100057882 */ /* 0x000fe40000000000 */
[----:B------:R-:W-:-:S04]  /*38e0*/  USHF.R.U32.HI UR6, URZ, 0x5, UR6 ;  /* 0x00000005ff067899 */ /* 0x000fc80008011606 */
[----:B------:R-:W-:Y:S02]  /*38f0*/  USHF.L.U32 UR8, UR8, UR6, URZ ;  /* 0x0000000608087299 */ /* 0x000fe400080006ff */
[----:B------:R-:W-:-:S04]  /*3900*/  USHF.L.U32 UR5, UR5, UR6, URZ ;  /* 0x0000000605057299 */ /* 0x000fc800080006ff */
[----:B-1----:R-:W-:-:S04]  /*3910*/  LOP3.LUT R0, R0, UR8, RZ, 0xc0, !PT ;  /* 0x0000000800007c12 */ /* 0x002fc8000f8ec0ff */
[----:B------:R-:W-:-:S13]  /*3920*/  ISETP.NE.AND P0, PT, R0, UR8, PT ;  /* 0x0000000800007c0c */ /* 0x000fda000bf05270 */
[----:B------:R-:W-:Y:S05]  /*3930*/  @P0 BRA `(.L_x_66) ;  /* 0x0000000000580947 */ /* 0x000fea0003800000 */
[----:B------:R-:W1:Y:S02]  /*3940*/  LDS R0, [UR4+0x18] ;  /* 0x00001804ff007984 */ /* 0x000e640008000800 */
[----:B-1----:R-:W-:-:S04]  /*3950*/  LOP3.LUT R0, R0, UR5, RZ, 0xc0, !PT ;  /* 0x0000000500007c12 */ /* 0x002fc8000f8ec0ff */
[----:B------:R-:W-:-:S13]  /*3960*/  ISETP.NE.AND P0, PT, R0, UR5, PT ;  /* 0x0000000500007c0c */ /* 0x000fda000bf05270 */
[----:B------:R-:W-:Y:S05]  /*3970*/  @P0 BRA `(.L_x_67) ;  /* 0x00000000003c0947 */ /* 0x000fea0003800000 */
[----:B------:R-:W1:Y:S01]  /*3980*/  S2R R2, SR_LANEID ;  /* 0x0000000000027919 */ /* 0x000e620000000000 */
[----:B------:R-:W-:Y:S01]  /*3990*/  ULOP3.LUT UR8, URZ, UR8, URZ, 0x33, !UPT ;  /* 0x00000008ff087292 */ /* 0x000fe2000f8e33ff */
[----:B------:R-:W-:Y:S02]  /*39a0*/  VOTEU.ANY UR7, UPT, PT ;  /* 0x0000000000077886 */ /* 0x000fe400038e0100 */
[----:B------:R-:W-:-:S03]  /*39b0*/  UFLO.U32 UR7, UR7 ;  /* 0x00000007000772bd */ /* 0x000fc600080e0000 */
[----:B------:R-:W-:-:S04]  /*39c0*/  IMAD.U32 R0, RZ, RZ, UR8 ;  /* 0x00000008ff007e24 */ /* 0x000fc8000f8e00ff */
[----:B------:R2:W4:Y:S02]  /*39d0*/  REDUX UR6, R0 ;  /* 0x00000000000673c4 */ /* 0x0005240000000000 */
[----:B------:R1:W-:Y:S02]  /*39e0*/  UTCATOMSWS.AND URZ, UR8 ;  /* 0x0000000800ff79e3 */ /* 0x0003e40008000000 */
[----:B-1----:R-:W-:Y:S02]  /*39f0*/  ISETP.EQ.U32.AND P0, PT, R2, UR7, PT ;  /* 0x0000000702007c0c */ /* 0x002fe4000bf02070 */
[----:B--2---:R-:W-:Y:S02]  /*3a00*/  LOP3.LUT R0, RZ, UR5, RZ, 0x33, !PT ;  /* 0x00000005ff007c12 */ /* 0x004fe4000f8e33ff */
[----:B----4-:R-:W-:Y:S02]  /*3a10*/  MOV R2, UR6 ;  /* 0x0000000600027c02 */ /* 0x010fe40008000f00 */
[----:B------:R-:W1:Y:S07]  /*3a20*/  REDUX UR5, R0 ;  /* 0x00000000000573c4 */ /* 0x000e6e0000000000 */
[----:B------:R2:W-:Y:S01]  /*3a30*/  @P0 ATOMS.AND RZ, [UR4+0x14], R2 ;  /* 0x00001402ffff098c */ /* 0x0005e2000a800004 */
[----:B-1----:R-:W-:-:S05]  /*3a40*/  IMAD.U32 R0, RZ, RZ, UR5 ;  /* 0x00000005ff007e24 */ /* 0x002fca000f8e00ff */
[----:B------:R2:W-:Y:S01]  /*3a50*/  @P0 ATOMS.AND RZ, [UR4+0x18], R0 ;  /* 0x00001800ffff098c */ /* 0x0005e2000a800004 */
[----:B------:R-:W-:Y:S05]  /*3a60*/  BRA `(.L_x_68) ;  /* 0x0000000000147947 */ /* 0x000fea0003800000 */
.L_x_67:
[----:B------:R-:W-:Y:S02]  /*3a70*/  MOV R2, 0x3a90 ;  /* 0x00003a9000027802 */ /* 0x000fe40000000f00 */
[----:B---3-5:R-:W-:Y:S05]  /*3a80*/  CALL.REL.NOINC `($__internal_0_$__cuda_sm10x_tcgen05_guardrail_trap_col_being_dealloced_not_returned_by_alloc) ;  /* 0x0000003c00b47944 */ /* 0x028fea0003c00000 */
[----:B------:R-:W-:Y:S05]  /*3a90*/  BRA `(.L_x_68) ;  /* 0x0000000000087947 */ /* 0x000fea0003800000 */
.L_x_66:
[----:B------:R-:W-:Y:S02]  /*3aa0*/  MOV R2, 0x3ac0 ;  /* 0x00003ac000027802 */ /* 0x000fe40000000f00 */
[----:B---3-5:R-:W-:Y:S05]  /*3ab0*/  CALL.REL.NOINC `($__internal_2_$__cuda_sm10x_tcgen05_guardrail_trap_unallocated_columns_being_dealloced) ;  /* 0x0000003c00c07944 */ /* 0x028fea0003c00000 */
.L_x_68:
[----:B------:R-:W-:Y:S01]  /*3ac0*/  NOP ;  /* 0x0000000000007918 */ /* 0x000fe20000000000 */
[----:B------:R-:W-:Y:S05]  /*3ad0*/  EXIT ;  /* 0x000000000000794d */ /* 0x000fea0003800000 */
.L_x_50:
[----:B------:R-:W-:-:S09]  /*3ae0*/  UISETP.NE.OR UP2, UPT, UR8, 0x3, !UP2 ;  /* 0x000000030800788c */ /* 0x000fd2000d745670 */
[----:B------:R-:W-:Y:S05]  /*3af0*/  BRA.U UP2, `(.L_x_69) ;  /* 0x0000000d02ac7547 */ /* 0x000fea000b800000 */
[----:B------:R-:W1:Y:S01]  /*3b00*/  LDC R0, c[0x0][0xb30] ;  /* 0x0002cc00ff007b82 */ /* 0x000e620000000800 */
[----:B------:R-:W2:Y:S01]  /*3b10*/  LDCU.64 UR8, c[0x0][0x888] ;  /* 0x00011100ff0877ac */ /* 0x000ea20008000a00 */
[----:B------:R-:W-:Y:S01]  /*3b20*/  IMAD.MOV.U32 R32, RZ, RZ, 0x1 ;  /* 0x00000001ff207424 */ /* 0x000fe200078e00ff */
[----:B------:R-:W-:Y:S01]  /*3b30*/  CS2R R28, SRZ ;  /* 0x00000000001c7805 */ /* 0x000fe2000001ff00 */
[----:B------:R-:W-:Y:S01]  /*3b40*/  IMAD.MOV.U32 R25, RZ, RZ, 0x1000 ;  /* 0x00001000ff197424 */ /* 0x000fe200078e00ff */
[----:B------:R-:W4:Y:S03]  /*3b50*/  LDCU.64 UR4, c[0x0][0x890] ;  /* 0x00011200ff0477ac */ /* 0x000f260008000a00 */
[----:B------:R-:W3:Y:S01]  /*3b60*/  LDC R24, c[0x0][0x370] ;  /* 0x0000dc00ff187b82 */ /* 0x000ee20000000800 */
[----:B------:R-:W-:Y:S01]  /*3b70*/  UMOV UR7, 0x400 ;  /* 0x0000040000077882 */ /* 0x000fe20000000000 */
[----:B------:R-:W-:-:S02]  /*3b80*/  UPLOP3.LUT UP1, UPT, UPT, UPT, UPT, 0x40, 0x4 ;  /* 0x000000000004789c */ /* 0x000fc40003f2e870 */
[----:B------:R-:W-:Y:S01]  /*3b90*/  ULEA UR7, UR37, UR7, 0x18 ;  /* 0x0000000725077291 */ /* 0x000fe2000f8ec0ff */
[----:B------:R-:W-:-:S03]  /*3ba0*/  UMOV UR13, URZ ;  /* 0x000000ff000d7c82 */ /* 0x000fc60008000000 */
[----:B------:R-:W3:Y:S01]  /*3bb0*/  LDC R3, c[0x0][0xb0c] ;  /* 0x0002c300ff037b82 */ /* 0x000ee20000000800 */
[----:B--2---:R-:W-:Y:S02]  /*3bc0*/  UISETP.NE.U32.AND UP3, UPT, UR8, URZ, UPT ;  /* 0x000000ff0800728c */ /* 0x004fe4000bf65070 */
[----:B----4-:R-:W-:-:S05]  /*3bd0*/  UISETP.NE.U32.AND UP4, UPT, UR4, URZ, UPT ;  /* 0x000000ff0400728c */ /* 0x010fca000bf85070 */
[----:B------:R-:W2:Y:S01]  /*3be0*/  LDC R22, c[0x0][0xb20] ;  /* 0x0002c800ff167b82 */ /* 0x000ea20000000800 */
[----:B-1----:R-:W-:Y:S01]  /*3bf0*/  ISETP.NE.AND P1, PT, R0, 0x1, PT ;  /* 0x000000010000780c */ /* 0x002fe20003f25270 */
[----:B------:R-:W-:Y:S02]  /*3c00*/  UISETP.NE.AND.EX UP3, UPT, UR9, URZ, UPT, UP3 ;  /* 0x000000ff0900728c */ /* 0x000fe4000bf65330 */
[----:B------:R-:W-:-:S04]  /*3c10*/  UISETP.NE.AND.EX UP4, UPT, UR5, URZ, UPT, UP4 ;  /* 0x000000ff0500728c */ /* 0x000fc8000bf85340 */
[----:B------:R-:W1:Y:S08]  /*3c20*/  LDC.64 R30, c[0x0][0x348] ;  /* 0x0000d200ff1e7b82 */ /* 0x000e700000000a00 */
[----:B------:R-:W4:Y:S08]  /*3c30*/  LDC.64 R14, c[0x0][0xb10] ;  /* 0x0002c400ff0e7b82 */ /* 0x000f300000000a00 */
[----:B------:R-:W1:Y:S08]  /*3c40*/  LDC.64 R6, c[0x0][0xb18] ;  /* 0x0002c600ff067b82 */ /* 0x000e700000000a00 */
[----:B------:R-:W1:Y:S08]  /*3c50*/  LDC.64 R4, c[0x0][0xb28] ;  /* 0x0002ca00ff047b82 */ /* 0x000e700000000a00 */
[----:B--23--:R-:W1:Y:S02]  /*3c60*/  LDC R23, c[0x0][0x374] ;  /* 0x0000dd00ff177b82 */ /* 0x00ce640000000800 */
.L_x_78:
[C---:B------:R-:W-:Y:S02]  /*3c70*/  LEA R0, R29.reuse, UR7, 0x3 ;  /* 0x000000071d007c11 */ /* 0x040fe4000f8e18ff */
[----:B------:R-:W-:Y:S02]  /*3c80*/  SHF.L.U32 R2, R28, 0x1f, RZ ;  /* 0x0000001f1c027819 */ /* 0x000fe400000006ff */
[----:B------:R-:W-:Y:S02]  /*3c90*/  LEA R16, R29, UR7, 0x4 ;  /* 0x000000071d107c11 */ /* 0x000fe4000f8e20ff */
[----:B--2---:R-:W2:Y:S02]  /*3ca0*/  SYNCS.PHASECHK.TRANS64.TRYWAIT P0, [R0+URZ+0xa0], R2 ;  /* 0x0000a002000075a7 */ /* 0x004ea400080011ff */
[----:B--2---:R-:W-:Y:S05]  /*3cb0*/  @!P0 BRA `(.L_x_70) ;  /* 0x00000038004c8947 */ /* 0x004fea0003800000 */
.L_x_148:
[----:B------:R-:W-:Y:S01]  /*3cc0*/  ISETP.GE.AND P0, PT, R26, 0x1, PT ;  /* 0x000000011a00780c */ /* 0x000fe20003f06270 */
[----:B------:R-:W3:Y:S01]  /*3cd0*/  LDS.128 R16, [R16+0x130] ;  /* 0x0001300010107984 */ /* 0x000ee20000000c00 */
[----:B--2---:R-:W-:Y:S01]  /*3ce0*/  VIADD R0, R0, 0xb0 ;  /* 0x000000b000007836 */ /* 0x004fe20000000000 */
[----:B------:R-:W-:Y:S01]  /*3cf0*/  @!PT LDS RZ, [RZ] ;  /* 0x00000000fffff984 */ /* 0x000fe20000000800 */
[----:B------:R-:W-:Y:S01]  /*3d00*/  @!PT LDS RZ, [RZ] ;  /* 0x00000000fffff984 */ /* 0x000fe20000000800 */
[----:B------:R-:W-:Y:S01]  /*3d10*/  @!PT LDS RZ, [RZ] ;  /* 0x00000000fffff984 */ /* 0x000fe20000000800 */
[----:B------:R-:W-:Y:S01]  /*3d20*/  @!PT LDS RZ, [RZ] ;  /* 0x00000000fffff984 */ /* 0x000fe20000000800 */
[----:B------:R2:W-:Y:S06]  /*3d30*/  MEMBAR.ALL.CTA ;  /* 0x0000000000007992 */ /* 0x0005ec0000008000 */
[----:B--2---:R-:W2:Y:S01]  /*3d40*/  FENCE.VIEW.ASYNC.S ;  /* 0x00000000000073c6 */ /* 0x004ea20000000000 */
[----:B------:R-:W-:Y:S04]  /*3d50*/  PRMT R0, RZ, 0x654, R0 ;  /* 0x00000654ff007816 */ /* 0x000fe80000000000 */
[----:B--2---:R2:W-:Y:S01]  /*3d60*/  SYNCS.ARRIVE.TRANS64.RED.A1T0 RZ, [R0+URZ], RZ ;  /* 0x000000ff00ff79a7 */ /* 0x0045e200081004ff */
[----:B---3--:R-:W-:Y:S11]  /*3d70*/  LOP3.LUT P3, RZ, R18, 0x1, RZ, 0xc0, !PT ;  /* 0x0000000112ff7812 */ /* 0x008ff6000786c0ff */
[----:B------:R-:W-:Y:S02]  /*3d80*/  @!UPT UIADD3 URZ, UPT, UPT, URZ, URZ, URZ ;  /* 0x000000fffffff290 */ /* 0x000fe4000fffe0ff */
[----:B------:R-:W-:Y:S02]  /*3d90*/  @P3 MOV R11, R16 ;  /* 0x00000010000b3202 */ /* 0x000fe40000000f00 */
[----:B------:R-:W-:Y:S01]  /*3da0*/  @P3 LOP3.LUT R10, R17, 0xffff, RZ, 0xc0, !PT ;  /* 0x0000ffff110a3812 */ /* 0x000fe200078ec0ff */
[----:B--2---:R-:W-:Y:S06]  /*3db0*/  @!P0 BRA `(.L_x_71) ;  /* 0x0000000000a48947 */ /* 0x004fec0003800000 */
[-C--:B-1----:R-:W-:Y:S01]  /*3dc0*/  IMAD.HI.U32 R0, R23, R7.reuse, RZ ;  /* 0x0000000717007227 */ /* 0x082fe200078e00ff */
[----:B------:R-:W-:Y:S02]  /*3dd0*/  ISETP.NE.AND P0, PT, R6, 0x1, PT ;  /* 0x000000010600780c */ /* 0x000fe40003f05270 */
[----:B------:R-:W-:Y:S01]  /*3de0*/  ISETP.NE.AND P2, PT, R26, 0x1, PT ;  /* 0x000000011a00780c */ /* 0x000fe20003f45270 */
[----:B----4-:R-:W-:Y:S01]  /*3df0*/  IMAD.HI.U32 R9, R24, R14, RZ ;  /* 0x0000000e18097227 */ /* 0x010fe200078e00ff */
[----:B------:R-:W-:Y:S02]  /*3e00*/  SHF.R.U32.HI R0, RZ, R22, R0 ;  /* 0x00000016ff007219 */ /* 0x000fe40000011600 */
[----:B------:R-:W-:Y:S01]  /*3e10*/  ISETP.NE.AND P4, PT, R3, 0x1, PT ;  /* 0x000000010300780c */ /* 0x000fe20003f85270 */
[----:B------:R-:W-:Y:S01]  /*3e20*/  IMAD.HI.U32 R13, R10, R7, RZ ;  /* 0x000000070a0d7227 */ /* 0x000fe200078e00ff */
[----:B------:R-:W-:Y:S02]  /*3e30*/  SHF.R.U32.HI R9, RZ, R15, R9 ;  /* 0x0000000fff097219 */ /* 0x000fe40000011609 */
[----:B------:R-:W-:Y:S01]  /*3e40*/  SEL R0, R23, R0, !P0 ;  /* 0x0000000017007207 */ /* 0x000fe20004000000 */
[----:B------:R-:W-:Y:S01]  /*3e50*/  IMAD.HI.U32 R12, R11, R14, RZ ;  /* 0x0000000e0b0c7227 */ /* 0x000fe200078e00ff */
[----:B------:R-:W-:Y:S03]  /*3e60*/  SEL R9, R24, R9, !P4 ;  /* 0x0000000918097207 */ /* 0x000fe60006000000 */
[-C--:B------:R-:W-:Y:S01]  /*3e70*/  IMAD.HI.U32 R8, R0, R4.reuse, RZ ;  /* 0x0000000400087227 */ /* 0x080fe200078e00ff */
[----:B------:R-:W-:Y:S03]  /*3e80*/  SHF.R.U32.HI R12, RZ, R15, R12 ;  /* 0x0000000fff0c7219 */ /* 0x000fe6000001160c */
[----:B------:R-:W-:Y:S01]  /*3e90*/  IMAD.HI.U32 R2, R9, R4, RZ ;  /* 0x0000000409027227 */ /* 0x000fe200078e00ff */
[-C--:B------:R-:W-:Y:S02]  /*3ea0*/  @P2 SHF.R.U32.HI R0, RZ, R5.reuse, R8 ;  /* 0x00000005ff002219 */ /* 0x080fe40000011608 */
[----:B------:R-:W-:Y:S02]  /*3eb0*/  SHF.R.U32.HI R8, RZ, R22, R13 ;  /* 0x00000016ff087219 */ /* 0x000fe4000001160d */
[----:B------:R-:W-:Y:S01]  /*3ec0*/  @P2 SHF.R.U32.HI R9, RZ, R5, R2 ;  /* 0x00000005ff092219 */ /* 0x000fe20000011602 */
[----:B------:R-:W-:Y:S01]  /*3ed0*/  IMAD R0, R26, R0, RZ ;  /* 0x000000001a007224 */ /* 0x000fe200078e02ff */
[----:B------:R-:W-:Y:S02]  /*3ee0*/  SEL R8, R10, R8, !P0 ;  /* 0x000000080a087207 */ /* 0x000fe40004000000 */
[----:B------:R-:W-:Y:S01]  /*3ef0*/  SEL R2, R11, R12, !P4 ;  /* 0x0000000c0b027207 */ /* 0x000fe20006000000 */
[----:B------:R-:W-:Y:S01]  /*3f00*/  IMAD R12, R26, R9, RZ ;  /* 0x000000091a0c7224 */ /* 0x000fe200078e02ff */
[C---:B------:R-:W-:Y:S01]  /*3f10*/  ISETP.GE.AND P0, PT, R8.reuse, R0, PT ;  /* 0x000000000800720c */ /* 0x040fe20003f06270 */
[----:B------:R-:W-:Y:S03]  /*3f20*/  IMAD.HI.U32 R0, R8, R4, RZ ;  /* 0x0000000408007227 */ /* 0x000fe600078e00ff */
[----:B------:R-:W-:Y:S02]  /*3f30*/  ISETP.GE.OR P0, PT, R2, R12, P0 ;  /* 0x0000000c0200720c */ /* 0x000fe40000706670 */
[-C--:B------:R-:W-:Y:S04]  /*3f40*/  SHF.R.U32.HI R0, RZ, R5.reuse, R0 ;  /* 0x00000005ff007219 */ /* 0x080fe80000011600 */
[----:B------:R-:W-:Y:S05]  /*3f50*/  SEL R13, R8, R0, !P2 ;  /* 0x00000000080d7207 */ /* 0x000fea0005000000 */
[----:B------:R-:W-:Y:S02]  /*3f60*/  IMAD.MOV R12, RZ, RZ, -R13 ;  /* 0x000000ffff0c7224 */ /* 0x000fe400078e0a0d */
[----:B------:R-:W-:Y:S04]  /*3f70*/  @!P0 IMAD.HI.U32 R0, R2, R4, RZ ;  /* 0x0000000402008227 */ /* 0x000fe800078e00ff */
[----:B------:R-:W-:Y:S01]  /*3f80*/  IMAD R12, R26, R12, R8 ;  /* 0x0000000c1a0c7224 */ /* 0x000fe200078e0208 */
[----:B------:R-:W-:Y:S04]  /*3f90*/  @!P0 SHF.R.U32.HI R0, RZ, R5, R0 ;  /* 0x00000005ff008219 */ /* 0x000fe80000011600 */
[----:B------:R-:W-:Y:S04]  /*3fa0*/  @!P0 SEL R0, R2, R0, !P2 ;  /* 0x0000000002008207 */ /* 0x000fe80005000000 */
[----:B------:R-:W-:Y:S01]  /*3fb0*/  @!P0 IADD3 R13, PT, PT, R13, -R0, RZ ;  /* 0x800000000d0d8210 */ /* 0x000fe20007ffe0ff */
[----:B------:R-:W-:Y:S01]  /*3fc0*/  @!P0 IMAD R0, R9, R12, R0 ;  /* 0x0000000c09008224 */ /* 0x000fe200078e0200 */
[----:B------:R-:W-:Y:S01]  /*3fd0*/  IADD3 R9, PT, PT, -R8, RZ, RZ ;  /* 0x000000ff08097210 */ /* 0x000fe20007ffe1ff */
[--C-:B------:R-:W-:Y:S02]  /*3fe0*/  IMAD.MOV R12, RZ, RZ, -R2.reuse ;  /* 0x000000ffff0c7224 */ /* 0x100fe400078e0a02 */
[----:B------:R-:W-:Y:S02]  /*3ff0*/  @!P0 IMAD R8, R13, R26, R2 ;  /* 0x0000001a0d088224 */ /* 0x000fe400078e0202 */
[----:B------:R-:W-:Y:S02]  /*4000*/  @!P0 IMAD.MOV.U32 R2, RZ, RZ, R0 ;  /* 0x000000ffff028224 */ /* 0x000fe400078e0000 */
[----:B------:R-:W-:Y:S02]  /*4010*/  IMAD R11, R3, R12, R11 ;  /* 0x0000000c030b7224 */ /* 0x000fe400078e020b */
[----:B------:R-:W-:Y:S02]  /*4020*/  IMAD R10, R6, R9, R10 ;  /* 0x00000009060a7224 */ /* 0x000fe400078e020a */
[----:B------:R-:W-:Y:S02]  /*4030*/  IMAD R11, R2, R3, R11 ;  /* 0x00000003020b7224 */ /* 0x000fe400078e020b */
[----:B------:R-:W-:Y:S02]  /*4040*/  IMAD R10, R8, R6, R10 ;  /* 0x00000006080a7224 */ /* 0x000fe400078e020a */
.L_x_71:
[----:B------:R-:W-:Y:S05]  /*4050*/  BRA.U UP1, `(.L_x_72) ;  /* 0x0000000101107547 */ /* 0x000fea000b800000 */
[----:B------:R-:W-:Y:S04]  /*4060*/  MOV R2, UR6 ;  /* 0x0000000600027c02 */ /* 0x000fe80008000f00 */
[----:B------:R-:W-:Y:S04]  /*4070*/  SHF.L.U32 R2, R2, 0x1f, RZ ;  /* 0x0000001f02027819 */ /* 0x000fe800000006ff */
[----:B------:R-:W2:Y:S02]  /*4080*/  SYNCS.PHASECHK.TRANS64.TRYWAIT P0, [UR7+0x98], R2 ;  /* 0x00009802ff0075a7 */ /* 0x000ea40008001107 */
[----:B--2---:R-:W-:Y:S05]  /*4090*/  @!P0 BRA `(.L_x_73) ;  /* 0x0000003400688947 */ /* 0x004fea0003800000 */
.L_x_72:
[----:B------:R-:W-:Y:S02]  /*40a0*/  R2UR UR11, R21 ;  /* 0x00000000150b72ca */ /* 0x000fe400000e0000 */
[----:B------:R-:W-:Y:S02]  /*40b0*/  R2UR UR10, R20 ;  /* 0x00000000140a72ca */ /* 0x000fe400000e0000 */
[----:B------:R-:W-:Y:S04]  /*40c0*/  ISETP.NE.U32.AND P2, PT, RZ, UR4, PT ;  /* 0x00000004ff007c0c */ /* 0x000fe8000bf45070 */
[----:B------:R-:W-:Y:S05]  /*40d0*/  ISETP.NE.AND.EX P2, PT, RZ, UR5, PT, P2 ;  /* 0x00000005ff007c0c */ /* 0x000fea000bf45320 */
[----:B------:R-:W-:Y:S02]  /*40e0*/  USHF.L.U32 UR11, UR11, 0x6, URZ ;  /* 0x000000060b0b7899 */ /* 0x000fe400080006ff */
[----:B------:R-:W-:Y:S01]  /*40f0*/  USHF.L.U32 UR10, UR10, 0x6, URZ ;  /* 0x000000060a0a7899 */ /* 0x000fe200080006ff */
[----:B------:R-:W-:Y:S11]  /*4100*/  BRA.U !UP4, `(.L_x_74) ;  /* 0x000000010c347547 */ /* 0x000ff6000b800000 */
[----:B------:R-:W-:Y:S01]  /*4110*/  UPLOP3.LUT UP0, UPT, UPT, UPT, UP3, 0x80, 0x8 ;  /* 0x000000000008789c */ /* 0x000fe20003f0f030 */
[----:B--2---:R-:W-:Y:S02]  /*4120*/  HFMA2 R0, -RZ, RZ, 0, 5.9604644775390625e-08 ;  /* 0x00000001ff007431 */ /* 0x004fe400000001ff */
[----:B------:R-:W-:Y:S03]  /*4130*/  IMAD.MOV.U32 R60, RZ, RZ, 0x1 ;  /* 0x00000001ff3c7424 */ /* 0x000fe600078e00ff */
[----:B------:R-:W-:Y:S05]  /*4140*/  PLOP3.LUT P0, PT, PT, PT, UP0, 0x80, 0x8 ;  /* 0x000000000008781c */ /* 0x000fea0003f0f008 */
[----:B------:R-:W2:Y:S01]  /*4150*/  @UP0 LDCU.64 UR14, c[0x0][0x888] ;  /* 0x00011100ff0e07ac */ /* 0x000ea20008000a00 */
[----:B------:R-:W-:Y:S07]  /*4160*/  @UP0 UIMAD UR8, UR36, UR4, URZ ;  /* 0x00000004240802a4 */ /* 0x000fee000f8e02ff */
[----:B------:R-:W-:Y:S01]  /*4170*/  @!P0 PRMT R60, R0, 0x7610, R60 ;  /* 0x00007610003c8816 */ /* 0x000fe2000000003c */
[----:B--2---:R-:W-:Y:S03]  /*4180*/  @UP0 UIMAD.WIDE UR14, UR8, 0x4, UR14 ;  /* 0x00000004080e08a5 */ /* 0x004fe6000f8e020e */
[----:B------:R-:W2:Y:S03]  /*4190*/  @!UP0 LDCU UR8, c[0x0][0x880] ;  /* 0x00011000ff0887ac */ /* 0x000ea60008000800 */
[----:B------:R-:W-:Y:S01]  /*41a0*/  IMAD.U32 R8, RZ, RZ, UR14 ;  /* 0x0000000eff087e24 */ /* 0x000fe2000f8e00ff */
[----:B------:R-:W-:Y:S05]  /*41b0*/  MOV R9, UR15 ;  /* 0x0000000f00097c02 */ /* 0x000fea0008000f00 */
[----:B-----5:R3:W5:Y:S02]  /*41c0*/  @P0 LDG.E R35, desc[UR46][R8.64] ;  /* 0x0000002e08230981 */ /* 0x020764000c1e1900 */
[----:B--23--:R-:W-:Y:S07]  /*41d0*/  @!P0 IMAD.U32 R35, RZ, RZ, UR8 ;  /* 0x00000008ff238e24 */ /* 0x00cfee000f8e00ff */
.L_x_74:
[----:B-----5:R-:W-:Y:S01]  /*41e0*/  @!P2 FSETP.EQ.AND P0, PT, R35, RZ, PT ;  /* 0x000000ff2300a20b */ /* 0x020fe20003f02000 */
[----:B------:R-:W-:Y:S01]  /*41f0*/  @!UPT UIADD3 URZ, UPT, UPT, URZ, URZ, URZ ;  /* 0x000000fffffff290 */ /* 0x000fe2000fffe0ff */
[----:B------:R-:W-:Y:S11]  /*4200*/  @!P2 BRA `(.L_x_75) ;  /* 0x000000000014a947 */ /* 0x000ff60003800000 */
[----:B------:R-:W-:Y:S02]  /*4210*/  LOP3.LUT P2, RZ, R60, 0xff, RZ, 0xc0, !PT ;  /* 0x000000ff3cff7812 */ /* 0x000fe4000784c0ff */
[----:B------:R-:W-:Y:S04]  /*4220*/  PLOP3.LUT P0, PT, PT, PT, UP0, 0x80, 0x8 ;  /* 0x000000000008781c */ /* 0x000fe80003f0f008 */
[----:B------:R-:W-:Y:S07]  /*4230*/  PLOP3.LUT P0, PT, P0, PT, PT, 0x8, 0x80 ;  /* 0x000000000080781c */ /* 0x000fee000070e170 */
[----:B------:R-:W-:Y:S11]  /*4240*/  @P2 FSETP.EQ.AND P0, PT, R35, RZ, PT ;  /* 0x000000ff2300220b */ /* 0x000ff60003f02000 */
[----:B------:R-:W-:Y:S02]  /*4250*/  @!UPT UIADD3 URZ, UPT, UPT, URZ, URZ, URZ ;  /* 0x000000fffffff290 */ /* 0x000fe4000fffe0ff */
.L_x_75:
[----:B------:R-:W-:Y:S01]  /*4260*/  ULEA UR15, UR13, UR7, 0x3 ;  /* 0x000000070d0f7291 */ /* 0x000fe2000f8e18ff */
[----:B------:R-:W-:Y:S02]  /*4270*/  SHF.L.U32 R9, R32, 0x1f, RZ ;  /* 0x0000001f20097819 */ /* 0x000fe400000006ff */
[----:B------:R-:W-:Y:S04]  /*4280*/  ELECT P4, URZ, PT ;  /* 0x0000000000ff782f */ /* 0x000fe80003880000 */
[----:B------:R-:W-:Y:S02]  /*4290*/  PLOP3.LUT P4, PT, P0, P4, PT, 0xf2, 0x2f ;  /* 0x00000000002f781c */ /* 0x000fe40000789e72 */
[----:B------:R-:W3:Y:S11]  /*42a0*/  SYNCS.PHASECHK.TRANS64.TRYWAIT P2, [UR15+0x78], R9 ;  /* 0x00007809ff0075a7 */ /* 0x000ef6000804110f */
[----:B-1----:R-:W-:Y:S05]  /*42b0*/  @!P4 IADD3 R8, P0, PT, R30, 0x580, RZ ;  /* 0x000005801e08c810 */ /* 0x002fea0007f1e0ff */
[----:B--2---:R-:W-:Y:S01]  /*42c0*/  @!P4 IMAD.X R2, RZ, RZ, R31, P0 ;  /* 0x000000ffff02c224 */ /* 0x004fe200000e061f */
[----:B---3--:R-:W-:Y:S07]  /*42d0*/  @!P2 BRA `(.L_x_76) ;  /* 0x0000003000f0a947 */ /* 0x008fee0003800000 */
.L_x_151:
[----:B------:R-:W2:Y:S01]  /*42e0*/  LDC.64 R12, c[0x0][0xb18] ;  /* 0x0002c600ff0c7b82 */ /* 0x000ea20000000a00 */
[----:B------:R-:W-:Y:S01]  /*42f0*/  @!P4 R2UR UR8, R2 ;  /* 0x000000000208c2ca */ /* 0x000fe200000e0000 */
[----:B------:R-:W-:Y:S01]  /*4300*/  VOTEU.ALL UP2, P4 ;  /* 0x0000000000ff7886 */ /* 0x000fe20002040000 */
[----:B------:R-:W-:Y:S01]  /*4310*/  @!P4 R2UR UR9, R8 ;  /* 0x000000000809c2ca */ /* 0x000fe200000e0000 */
[----:B------:R-:W-:Y:S01]  /*4320*/  VOTEU.ALL UP1, P4 ;  /* 0x0000000000ff7886 */ /* 0x000fe20002020000 */
[----:B-1----:R-:W-:Y:S03]  /*4330*/  @!P4 IMAD.MOV.U32 R0, RZ, RZ, 0x1000 ;  /* 0x00001000ff00c424 */ /* 0x002fe600078e00ff */
[----:B------:R-:W1:Y:S01]  /*4340*/  @!P1 LDC R2, c[0x0][0xb0c] ;  /* 0x0002c300ff029b82 */ /* 0x000e620000000800 */
[----:B------:R-:W-:Y:S01]  /*4350*/  UMOV UR20, 0x0 ;  /* 0x0000000000147882 */ /* 0x000fe20000000000 */
[----:B------:R-:W-:Y:S01]  /*4360*/  UMOV UR21, 0x10000000 ;  /* 0x1000000000157882 */ /* 0x000fe20000000000 */
[----:B------:R-:W-:Y:S01]  /*4370*/  UMOV UR12, UR36 ;  /* 0x00000024000c7c82 */ /* 0x000fe20008000000 */
[----:B------:R-:W-:Y:S01]  /*4380*/  UIADD3 UR14, UPT, UPT, UR13, 0x1, URZ ;  /* 0x000000010d0e7890 */ /* 0x000fe2000fffe0ff */
[----:B------:R-:W-:Y:S01]  /*4390*/  @P3 SHF.R.U32.HI R27, RZ, 0x10, R17 ;  /* 0x00000010ff1b3819 */ /* 0x000fe20000011611 */
[----:B------:R-:W-:Y:S02]  /*43a0*/  VIADD R29, R29, 0x1 ;  /* 0x000000011d1d7836 */ /* 0x000fe40000000000 */
[----:B------:R-:W-:Y:S01]  /*43b0*/  IMAD.U32 R9, RZ, RZ, UR8 ;  /* 0x00000008ff097e24 */ /* 0x000fe2000f8e00ff */
[----:B------:R-:W-:Y:S01]  /*43c0*/  @!UP2 ULEA UR8, UR13, UR7, 0xc ;  /* 0x000000070d08a291 */ /* 0x000fe2000f8e60ff */
[----:B------:R-:W-:Y:S01]  /*43d0*/  IMAD.U32 R8, RZ, RZ, UR9 ;  /* 0x00000009ff087e24 */ /* 0x000fe2000f8e00ff */
[----:B------:R-:W-:Y:S02]  /*43e0*/  UIADD3 UR9, UPT, UPT, UR15, 0x60, URZ ;  /* 0x000000600f097890 */ /* 0x000fe4000fffe0ff */
[----:B------:R-:W-:Y:S01]  /*43f0*/  @!P4 R2UR UR19, R9 ;  /* 0x000000000913c2ca */ /* 0x000fe200000e0000 */
[----:B------:R-:W-:Y:S01]  /*4400*/  @!UP2 UIADD3 UR8, UPT, UPT, UR8, 0x200, URZ ;  /* 0x000002000808a890 */ /* 0x000fe2000fffe0ff */
[----:B------:R-:W-:Y:S01]  /*4410*/  @!P4 R2UR UR18, R8 ;  /* 0x000000000812c2ca */ /* 0x000fe200000e0000 */
[----:B------:R-:W-:Y:S01]  /*4420*/  UISETP.NE.AND UP5, UPT, UR14, 0x3, UPT ;  /* 0x000000030e00788c */ /* 0x000fe2000bfa5270 */
[----:B------:R-:W3:Y:S01]  /*4430*/  LDC.64 R8, c[0x0][0xb10] ;  /* 0x0002c400ff087b82 */ /* 0x000ee20000000a00 */
[----:B------:R-:W-:Y:S02]  /*4440*/  UPRMT UR16, UR37, 0x654, UR9 ;  /* 0x0000065425107896 */ /* 0x000fe40008000009 */
[----:B------:R-:W-:Y:S02]  /*4450*/  USEL UR17, URZ, 0x1, UP5 ;  /* 0x00000001ff117887 */ /* 0x000fe4000a800000 */
[----:B------:R-:W-:Y:S04]  /*4460*/  USEL UR14, UR14, URZ, UP5 ;  /* 0x000000ff0e0e7287 */ /* 0x000fe8000a800000 */
[----:B------:R-:W-:Y:S01]  /*4470*/  ULEA UR13, UR14, UR7, 0x3 ;  /* 0x000000070e0d7291 */ /* 0x000fe2000f8e18ff */
[----:B------:R-:W-:Y:S01]  /*4480*/  LOP3.LUT R32, R32, UR17, RZ, 0x3c, !PT ;  /* 0x0000001120207c12 */ /* 0x000fe2000f8e3cff */
[----:B------:R1:W-:Y:S01]  /*4490*/  @!UP1 UTMALDG.3D [UR8], [UR18], desc[UR20] ;  /* 0x00001408120095b4 */ /* 0x0003e20008011000 */
[----:B------:R5:W-:Y:S02]  /*44a0*/  @!P4 SYNCS.ARRIVE.TRANS64.RED.A0TR RZ, [UR15+0x60], R0 ;  /* 0x00006000ffffc9a7 */ /* 0x000be4000830040f */
[----:B------:R-:W-:Y:S01]  /*44b0*/  SHF.L.U32 R20, R32, 0x1f, RZ ;  /* 0x0000001f20147819 */ /* 0x000fe200000006ff */
[C---:B---3--:R-:W-:Y:S01]  /*44c0*/  @!P1 IMAD.HI.U32 R8, R11.reuse, R8, RZ ;  /* 0x000000080b089227 */ /* 0x048fe200078e00ff */
[----:B--2---:R-:W-:Y:S02]  /*44d0*/  @!P1 ISETP.NE.AND P0, PT, R12, 0x1, PT ;  /* 0x000000010c00980c */ /* 0x004fe40003f05270 */
[----:B-1----:R-:W-:Y:S01]  /*44e0*/  @!P1 ISETP.NE.AND P2, PT, R2, 0x1, PT ;  /* 0x000000010200980c */ /* 0x002fe20003f45270 */
[----:B------:R-:W-:Y:S01]  /*44f0*/  SYNCS.ARRIVE.TRANS64.RED.A1T0 RZ, [UR16], RZ ;  /* 0x000000ffffff79a7 */ /* 0x000fe20008100410 */
[C---:B------:R-:W-:Y:S01]  /*4500*/  @!P1 IMAD.HI.U32 R13, R10.reuse, R13, RZ ;  /* 0x0000000d0a0d9227 */ /* 0x040fe200078e00ff */
[----:B------:R-:W-:Y:S04]  /*4510*/  @!P1 SHF.R.U32.HI R8, RZ, R9, R8 ;  /* 0x00000009ff089219 */ /* 0x000fe80000011608 */
[----:B------:R-:W-:Y:S01]  /*4520*/  @!P1 SEL R8, R11, R8, !P2 ;  /* 0x000000080b089207 */ /* 0x000fe20005000000 */
[----:B------:R-:W1:Y:S01]  /*4530*/  SYNCS.PHASECHK.TRANS64.TRYWAIT P5, [UR13+0x78], R20 ;  /* 0x00007814ff0075a7 */ /* 0x000e6200080a110d */
[----:B-----5:R-:W2:Y:S02]  /*4540*/  @!P1 LDC R0, c[0x0][0xb20] ;  /* 0x0002c800ff009b82 */ /* 0x020ea40000000800 */
[----:B--2---:R-:W-:Y:S04]  /*4550*/  @!P1 SHF.R.U32.HI R0, RZ, R0, R13 ;  /* 0x00000000ff009219 */ /* 0x004fe8000001160d */
[----:B------:R-:W-:Y:S05]  /*4560*/  @!P1 SEL R9, R10, R0, !P0 ;  /* 0x000000000a099207 */ /* 0x000fea0004000000 */
[----:B------:R-:W-:Y:S02]  /*4570*/  @!P1 IMAD.IADD R0, R9, 0x1, -R8 ;  /* 0x0000000109009824 */ /* 0x000fe400078e0a08 */
[----:B------:R-:W-:Y:S02]  /*4580*/  @!P1 IMAD.IADD R8, R8, 0x1, -R9 ;  /* 0x0000000108089824 */ /* 0x000fe400078e0a09 */
[----:B------:R-:W-:Y:S02]  /*4590*/  @!P1 IMAD R11, R0, R2, R11 ;  /* 0x00000002000b9224 */ /* 0x000fe400078e020b */
[----:B------:R-:W-:Y:S01]  /*45a0*/  @!P1 IMAD R10, R8, R12, R10 ;  /* 0x0000000c080a9224 */ /* 0x000fe200078e020a */
[----:B-1----:R-:W-:Y:S06]  /*45b0*/  @!P5 BRA `(.L_x_77) ;  /* 0x000000300050d947 */ /* 0x002fec0003800000 */
.L_x_153:
[----:B------:R-:W-:Y:S01]  /*45c0*/  @!P4 IADD3 R2, P0, PT, R30, 0x580, RZ ;  /* 0x000005801e02c810 */ /* 0x000fe20007f1e0ff */
[----:B------:R-:W-:Y:S01]  /*45d0*/  UMOV UR18, 0x0 ;  /* 0x0000000000127882 */ /* 0x000fe20000000000 */
[----:B------:R-:W-:Y:S01]  /*45e0*/  UMOV UR19, 0x10000000 ;  /* 0x1000000000137882 */ /* 0x000fe20000000000 */
[----:B------:R-:W-:Y:S01]  /*45f0*/  VOTEU.ALL UP1, P4 ;  /* 0x0000000000ff7886 */ /* 0x000fe20002020000 */
[----:B------:R-:W-:Y:S01]  /*4600*/  @!P4 R2UR UR9, R2 ;  /* 0x000000000209c2ca */ /* 0x000fe200000e0000 */
[----:B-1----:R-:W-:Y:S01]  /*4610*/  @!P4 IMAD.X R0, RZ, RZ, R31, P0 ;  /* 0x000000ffff00c224 */ /* 0x002fe200000e061f */
[----:B------:R-:W-:Y:S01]  /*4620*/  UMOV UR12, UR36 ;  /* 0x00000024000c7c82 */ /* 0x000fe20008000000 */
[----:B------:R-:W-:Y:S01]  /*4630*/  @P3 R2UR UR36, R27 ;  /* 0x000000001b2432ca */ /* 0x000fe200000e0000 */
[----:B------:R-:W-:Y:S01]  /*4640*/  @!UP1 ULEA UR15, UR14, UR7, 0xc ;  /* 0x000000070e0f9291 */ /* 0x000fe2000f8e60ff */
[----:B------:R-:W-:Y:S01]  /*4650*/  ISETP.NE.AND P0, PT, R29, 0x2, PT ;  /* 0x000000021d00780c */ /* 0x000fe20003f05270 */
[----:B------:R-:W-:Y:S01]  /*4660*/  @!UP1 UIADD3 UR10, UPT, UPT, UR10, 0x20, URZ ;  /* 0x000000200a0a9890 */ /* 0x000fe2000fffe0ff */
[----:B------:R-:W-:Y:S01]  /*4670*/  @!P4 R2UR UR8, R0 ;  /* 0x000000000008c2ca */ /* 0x000fe200000e0000 */
[----:B------:R-:W-:Y:S01]  /*4680*/  IMAD.IADD R20, R10, 0x1, R58 ;  /* 0x000000010a147824 */ /* 0x000fe200078e023a */
[----:B------:R-:W-:Y:S01]  /*4690*/  SEL R0, RZ, 0x1, P0 ;  /* 0x00000001ff007807 */ /* 0x000fe20000000000 */
[----:B------:R-:W-:Y:S01]  /*46a0*/  IMAD.IADD R21, R11, 0x1, R59 ;  /* 0x000000010b157824 */ /* 0x000fe200078e023b */
[----:B------:R-:W-:Y:S02]  /*46b0*/  SEL R29, R29, RZ, P0 ;  /* 0x000000ff1d1d7207 */ /* 0x000fe40000000000 */
[----:B------:R-:W-:Y:S01]  /*46c0*/  IMAD.U32 R8, RZ, RZ, UR9 ;  /* 0x00000009ff087e24 */ /* 0x000fe2000f8e00ff */
[----:B------:R-:W-:Y:S01]  /*46d0*/  UIADD3 UR9, UPT, UPT, UR13, 0x60, URZ ;  /* 0x000000600d097890 */ /* 0x000fe2000fffe0ff */
[----:B------:R-:W-:Y:S03]  /*46e0*/  LOP3.LUT R28, R28, R0, RZ, 0x3c, !PT ;  /* 0x000000001c1c7212 */ /* 0x000fe600078e3cff */
[----:B------:R-:W-:Y:S02]  /*46f0*/  @!P4 R2UR UR16, R8 ;  /* 0x000000000810c2ca */ /* 0x000fe400000e0000 */
[----:B------:R-:W-:Y:S01]  /*4700*/  IMAD.U32 R9, RZ, RZ, UR8 ;  /* 0x00000008ff097e24 */ /* 0x000fe2000f8e00ff */
[----:B------:R-:W-:Y:S01]  /*4710*/  @!UP1 UIADD3 UR8, UPT, UPT, UR15, 0x200, URZ ;  /* 0x000002000f089890 */ /* 0x000fe2000fffe0ff */
[----:B------:R-:W-:Y:S01]  /*4720*/  VOTEU.ALL UP1, P4 ;  /* 0x0000000000ff7886 */ /* 0x000fe20002020000 */
[----:B------:R-:W-:Y:S02]  /*4730*/  UPRMT UR15, UR37, 0x654, UR9 ;  /* 0x00000654250f7896 */ /* 0x000fe40008000009 */
[----:B------:R-:W-:Y:S11]  /*4740*/  @!P4 R2UR UR17, R9 ;  /* 0x000000000911c2ca */ /* 0x000ff600000e0000 */
[----:B------:R-:W-:Y:S02]  /*4750*/  @!UPT UIADD3 URZ, UPT, UPT, URZ, URZ, URZ ;  /* 0x000000fffffff290 */ /* 0x000fe4000fffe0ff */
[----:B------:R2:W-:Y:S01]  /*4760*/  @!UP1 UTMALDG.3D [UR8], [UR16], desc[UR18] ;  /* 0x00001208100095b4 */ /* 0x0005e20008011000 */
[----:B------:R2:W-:Y:S01]  /*4770*/  @!P4 SYNCS.ARRIVE.TRANS64.RED.A0TR RZ, [UR13+0x60], R25 ;  /* 0x00006019ffffc9a7 */ /* 0x0005e2000830040d */
[----:B------:R-:W-:Y:S04]  /*4780*/  UIADD3 UR13, UPT, UPT, UR14, 0x1, URZ ;  /* 0x000000010e0d7890 */ /* 0x000fe8000fffe0ff */
[----:B------:R-:W-:Y:S04]  /*4790*/  UISETP.NE.AND UP1, UPT, UR13, 0x3, UPT ;  /* 0x000000030d00788c */ /* 0x000fe8000bf25270 */
[----:B------:R-:W-:Y:S02]  /*47a0*/  USEL UR14, URZ, 0x1, UP1 ;  /* 0x00000001ff0e7887 */ /* 0x000fe40008800000 */
[----:B------:R-:W-:Y:S02]  /*47b0*/  USEL UR13, UR13, URZ, UP1 ;  /* 0x000000ff0d0d7287 */ /* 0x000fe40008800000 */
[----:B------:R-:W-:Y:S02]  /*47c0*/  UPLOP3.LUT UP1, UPT, UPT, UPT, UPT, 0x80, 0x8 ;  /* 0x000000000008789c */ /* 0x000fe40003f2f070 */
[----:B------:R-:W-:Y:S01]  /*47d0*/  LOP3.LUT R32, R32, UR14, RZ, 0x3c, !PT ;  /* 0x0000000e20207c12 */ /* 0x000fe2000f8e3cff */
[----:B------:R-:W-:Y:S01]  /*47e0*/  SYNCS.ARRIVE.TRANS64.RED.A1T0 RZ, [UR15], RZ ;  /* 0x000000ffffff79a7 */ /* 0x000fe2000810040f */
[----:B------:R-:W-:Y:S07]  /*47f0*/  @P3 BRA `(.L_x_78) ;  /* 0xfffffff4001c3947 */ /* 0x000fee000383ffff */
[----:B------:R-:W-:Y:S01]  /*4800*/  UIADD3 UR7, UPT, UPT, UR7, 0x78, URZ ;  /* 0x0000007807077890 */ /* 0x000fe2000fffe0ff */
[----:B------:R-:W-:-:S03]  /*4810*/  SHF.L.U32 R2, R32, 0x1f, RZ ;  /* 0x0000001f20027819 */ /* 0x000fc600000006ff */
[----:B------:R-:W-:-:S09]  /*4820*/  ULEA UR4, UR13, UR7, 0x3 ;  /* 0x000000070d047291 */ /* 0x000fd2000f8e18ff */
[----:B------:R-:W1:Y:S02]  /*4830*/  SYNCS.PHASECHK.TRANS64.TRYWAIT P0, [UR4], R2 ;  /* 0x00000002ff0075a7 */ /* 0x000e640008001104 */
[----:B-1----:R-:W-:Y:S05]  /*4840*/  @!P0 BRA `(.L_x_79) ;  /* 0x0000002c00c48947 */ /* 0x002fea0003800000 */
.L_x_155:
        /* <DEDUP_REMOVED lines=9> */
.L_x_157:
[----:B------:R-:W-:-:S04]  /*48e0*/  UIADD3 UR5, UPT, UPT, UR5, 0x1, URZ ;  /* 0x0000000105057890 */ /* 0x000fc8000fffe0ff */
[----:B------:R-:W-:-:S04]  /*48f0*/  UISETP.NE.AND UP0, UPT, UR5, 0x3, UPT ;  /* 0x000000030500788c */ /* 0x000fc8000bf05270 */
[----:B------:R-:W-:Y:S02]  /*4900*/  USEL UR4, URZ, 0x1, UP0 ;  /* 0x00000001ff047887 */ /* 0x000fe40008000000 */
[----:B------:R-:W-:-:S04]  /*4910*/  USEL UR5, UR5, URZ, UP0 ;  /* 0x000000ff05057287 */ /* 0x000fc80008000000 */
[----:B------:R-:W-:Y:S01]  /*4920*/  ULEA UR5, UR5, UR7, 0x3 ;  /* 0x0000000705057291 */ /* 0x000fe2000f8e18ff */
[----:B-1----:R-:W-:-:S04]  /*4930*/  LOP3.LUT R2, R32, UR4, RZ, 0x3c, !PT ;  /* 0x0000000420027c12 */ /* 0x002fc8000f8e3cff */
[----:B------:R-:W-:Y:S01]  /*4940*/  SHF.L.U32 R2, R2, 0x1f, RZ ;  /* 0x0000001f02027819 */ /* 0x000fe200000006ff */
[----:B------:R-:W-:-:S07]  /*4950*/  IMAD.U32 R0, RZ, RZ, UR5 ;  /* 0x00000005ff007e24 */ /* 0x000fce000f8e00ff */
.L_x_81:
[----:B-1----:R1:W3:Y:S02]  /*4960*/  SYNCS.PHASECHK.TRANS64.TRYWAIT P0, [R0+URZ], R2 ;  /* 0x00000002000075a7 */ /* 0x0022e400080011ff */
[----:B---3--:R-:W-:Y:S05]  /*4970*/  @!P0 NANOSLEEP.SYNCS 0x989680 ;  /* 0x009896800000895d */ /* 0x008fea0003900000 */
[----:B------:R-:W3:Y:S02]  /*4980*/  @!P0 SYNCS.PHASECHK.TRANS64 P0, [R0+URZ], R2 ;  /* 0x00000002000085a7 */ /* 0x000ee400080010ff */
[----:B--23--:R-:W-:Y:S05]  /*4990*/  @P0 EXIT ;  /* 0x000000000000094d */ /* 0x00cfea0003800000 */
[----:B------:R-:W-:Y:S05]  /*49a0*/  BRA `(.L_x_81) ;  /* 0xfffffffc00ec7947 */ /* 0x000fea000383ffff */
.L_x_69:
[----:B------:R-:W-:-:S06]  /*49b0*/  UISETP.GE.AND UP1, UPT, UR8, 0x4, UPT ;  /* 0x000000040800788c */ /* 0x000fcc000bf26270 */
[----:B------:R-:W-:-:S13]  /*49c0*/  PLOP3.LUT P0, PT, PT, PT, UP1, 0x80, 0x8 ;  /* 0x000000000008781c */ /* 0x000fda0003f0f018 */
[----:B------:R-:W-:Y:S05]  /*49d0*/  @!P0 EXIT ;  /* 0x000000000000894d */ /* 0x000fea0003800000 */
[----:B------:R-:W-:Y:S01]  /*49e0*/  BAR.SYNC.DEFER_BLOCKING 0x6, 0xa0 ;  /* 0x0182800000007b1d */ /* 0x000fe20000010000 */
[C---:B------:R-:W-:Y:S01]  /*49f0*/  IMAD.SHL.U32 R3, R70.reuse, 0x20, RZ ;  /* 0x0000002046037824 */ /* 0x040fe200078e00ff */
[C---:B------:R-:W-:Y:S01]  /*4a00*/  LOP3.LUT P0, RZ, R70.reuse, 0x4, RZ, 0xc0, !PT ;  /* 0x0000000446ff7812 */ /* 0x040fe2000780c0ff */
[C---:B------:R-:W-:Y:S02]  /*4a10*/  IMAD.SHL.U32 R64, R70.reuse, 0x10, RZ ;  /* 0x0000001046407824 */ /* 0x040fe400078e00ff */
[C---:B------:R-:W-:Y:S01]  /*4a20*/  IMAD.SHL.U32 R2, R70.reuse, 0x4, RZ ;  /* 0x0000000446027824 */ /* 0x040fe200078e00ff */
[----:B------:R-:W-:Y:S02]  /*4a30*/  UMOV UR48, 0x400 ;  /* 0x0000040000307882 */ /* 0x000fe40000000000 */
[----:B------:R-:W1:Y:S01]  /*4a40*/  LDC R63, c[0x0][0x370] ;  /* 0x0000dc00ff3f7b82 */ /* 0x000e620000000800 */
[----:B------:R-:W-:Y:S01]  /*4a50*/  ULEA UR48, UR37, UR48, 0x18 ;  /* 0x0000003025307291 */ /* 0x000fe2000f8ec0ff */
[----:B------:R-:W-:Y:S01]  /*4a60*/  LOP3.LUT R4, R3, 0xc0, RZ, 0xc0, !PT ;  /* 0x000000c003047812 */ /* 0x000fe200078ec0ff */
[----:B------:R-:W-:Y:S01]  /*4a70*/  IMAD.U32 R32, R70, 0x10000, RZ ;  /* 0x0001000046207824 */ /* 0x000fe200078e00ff */
[----:B------:R-:W-:Y:S01]  /*4a80*/  LOP3.LUT R64, R64, 0x600, RZ, 0xc0, !PT ;  /* 0x0000060040407812 */ /* 0x000fe200078ec0ff */
[----:B------:R-:W-:Y:S01]  /*4a90*/  IMAD.MOV.U32 R69, RZ, RZ, 0x10 ;  /* 0x00000010ff457424 */ /* 0x000fe200078e00ff */
[----:B------:R-:W-:Y:S01]  /*4aa0*/  LOP3.LUT R2, R4, 0x18, R2, 0xf8, !PT ;  /* 0x0000001804027812 */ /* 0x000fe200078ef802 */
[----:B------:R-:W-:Y:S01]  /*4ab0*/  IMAD.MOV.U32 R31, RZ, RZ, RZ ;  /* 0x000000ffff1f7224 */ /* 0x000fe200078e00ff */
[----:B------:R-:W2:Y:S01]  /*4ac0*/  LDC R28, c[0x0][0xb0c] ;  /* 0x0002c300ff1c7b82 */ /* 0x000ea20000000800 */
[----:B------:R-:W-:Y:S01]  /*4ad0*/  SHF.R.U32.HI R4, RZ, 0x1, R70 ;  /* 0x00000001ff047819 */ /* 0x000fe20000011646 */
[----:B------:R-:W-:Y:S01]  /*4ae0*/  IMAD.MOV.U32 R68, RZ, RZ, RZ ;  /* 0x000000ffff447224 */ /* 0x000fe200078e00ff */
[--C-:B------:R-:W-:Y:S01]  /*4af0*/  LOP3.LUT R64, R64, 0x20, R3.reuse, 0xf8, !PT ;  /* 0x0000002040407812 */ /* 0x100fe200078ef803 */
[----:B------:R-:W-:Y:S01]  /*4b00*/  IMAD.MOV.U32 R73, RZ, RZ, RZ ;  /* 0x000000ffff497224 */ /* 0x000fe200078e00ff */
[----:B------:R-:W-:Y:S01]  /*4b10*/  LOP3.LUT R32, R32, 0x600000, RZ, 0xc0, !PT ;  /* 0x0060000020207812 */ /* 0x000fe200078ec0ff */
[----:B------:R-:W-:Y:S01]  /*4b20*/  IMAD.MOV.U32 R67, RZ, RZ, RZ ;  /* 0x000000ffff437224 */ /* 0x000fe200078e00ff */
[----:B------:R-:W-:Y:S01]  /*4b30*/  LOP3.LUT R2, R2, 0x8, R4, 0x78, !PT ;  /* 0x0000000802027812 */ /* 0x000fe200078e7804 */
[----:B------:R-:W4:Y:S01]  /*4b40*/  LDC R61, c[0x0][0xb20] ;  /* 0x0002c800ff3d7b82 */ /* 0x000f220000000800 */
[----:B------:R-:W3:Y:S01]  /*4b50*/  LDS R0, [UR48+0x150] ;  /* 0x00015030ff007984 */ /* 0x000ee20008000800 */
[----:B------:R-:W-:Y:S01]  /*4b60*/  LOP3.LUT R64, R64, 0x100, R3, 0xf8, !PT ;  /* 0x0000010040407812 */ /* 0x000fe200078ef803 */
[----:B------:R-:W1:Y:S01]  /*4b70*/  LDCU.64 UR54, c[0x0][0x348] ;  /* 0x00006900ff3677ac */ /* 0x000e620008000a00 */
[----:B------:R-:W-:-:S02]  /*4b80*/  LOP3.LUT R70, R70, 0x60, RZ, 0xc0, !PT ;  /* 0x0000006046467812 */ /* 0x000fc400078ec0ff */
[----:B------:R-:W-:Y:S01]  /*4b90*/  LOP3.LUT R64, R64, R2, RZ, 0xfc, !PT ;  /* 0x0000000240407212 */ /* 0x000fe200078efcff */
[----:B------:R-:W1:Y:S01]  /*4ba0*/  LDCU.64 UR38, c[0x0][0x888] ;  /* 0x00011100ff2677ac */ /* 0x000e620008000a00 */
[----:B------:R-:W1:Y:S01]  /*4bb0*/  LDC R27, c[0x0][0xb30] ;  /* 0x0002cc00ff1b7b82 */ /* 0x000e620000000800 */
[----:B------:R-:W-:Y:S01]  /*4bc0*/  SEL R69, R69, 0xfffffff0, !P0 ;  /* 0xfffffff045457807 */ /* 0x000fe20004000000 */
[----:B------:R-:W1:Y:S01]  /*4bd0*/  LDCU.64 UR44, c[0x0][0x890] ;  /* 0x00011200ff2c77ac */ /* 0x000e620008000a00 */
[----:B------:R-:W-:-:S05]  /*4be0*/  UMOV UR51, 0x1 ;  /* 0x0000000100337882 */ /* 0x000fca0000000000 */
[----:B------:R-:W1:Y:S01]  /*4bf0*/  LDC.64 R56, c[0x0][0xb10] ;  /* 0x0002c400ff387b82 */ /* 0x000e620000000a00 */
[----:B------:R-:W-:Y:S01]  /*4c00*/  UMOV UR56, URZ ;  /* 0x000000ff00387c82 */ /* 0x000fe20008000000 */
[----:B------:R-:W-:Y:S01]  /*4c10*/  UIADD3 UR52, UPT, UPT, UR48, 0x200, URZ ;  /* 0x0000020030347890 */ /* 0x000fe2000fffe0ff */
[----:B------:R-:W-:Y:S01]  /*4c20*/  UMOV UR50, URZ ;  /* 0x000000ff00327c82 */ /* 0x000fe20008000000 */
[----:B------:R-:W-:-:S04]  /*4c30*/  UMOV UR49, URZ ;  /* 0x000000ff00317c82 */ /* 0x000fc80008000000 */
[----:B------:R-:W1:Y:S08]  /*4c40*/  LDC.64 R24, c[0x0][0xb18] ;  /* 0x0002c600ff187b82 */ /* 0x000e700000000a00 */
[----:B------:R-:W1:Y:S08]  /*4c50*/  LDC.64 R22, c[0x0][0xb28] ;  /* 0x0002ca00ff167b82 */ /* 0x000e700000000a00 */
[----:B------:R-:W1:Y:S01]  /*4c60*/  LDC.64 R54, c[0x0][0x8b0] ;  /* 0x00022c00ff367b82 */ /* 0x000e620000000a00 */
[----:B---3--:R-:W-:-:S07]  /*4c70*/  IMAD.IADD R32, R0, 0x1, R32 ;  /* 0x0000000100207824 */ /* 0x008fce00078e0220 */
[----:B------:R-:W3:Y:S08]  /*4c80*/  LDC.64 R52, c[0x0][0x8a8] ;  /* 0x00022a00ff347b82 */ /* 0x000ef00000000a00 */
[----:B--2-4-:R-:W1:Y:S02]  /*4c90*/  LDC R62, c[0x0][0x374] ;  /* 0x0000dd00ff3e7b82 */ /* 0x014e640000000800 */
.L_x_112:
[----:B------:R-:W-:Y:S02]  /*4ca0*/  LEA R0, R73, UR48, 0x3 ;  /* 0x0000003049007c11 */ /* 0x000fe4000f8e18ff */
[----:B------:R-:W-:Y:S02]  /*4cb0*/  SHF.L.U32 R2, R67, 0x1f, RZ ;  /* 0x0000001f43027819 */ /* 0x000fe400000006ff */
[----:B-1----:R-:W-:Y:S02]  /*4cc0*/  LEA R16, R73, UR48, 0x4 ;  /* 0x0000003049107c11 */ /* 0x002fe4000f8e20ff */
[----:B------:R-:W2:Y:S02]  /*4cd0*/  SYNCS.PHASECHK.TRANS64.TRYWAIT P0, [R0+URZ+0xa0], R2 ;  /* 0x0000a002000075a7 */ /* 0x000ea400080011ff */
[----:B--2---:R-:W-:Y:S05]  /*4ce0*/  @!P0 BRA `(.L_x_82) ;  /* 0x0000002800cc8947 */ /* 0x004fea0003800000 */
.L_x_158:
[----:B------:R-:W4:Y:S01]  /*4cf0*/  LDC.64 R10, c[0x0][0xb10] ;  /* 0x0002c400ff0a7b82 */ /* 0x000f220000000a00 */
[----:B------:R-:W3:Y:S01]  /*4d00*/  LDS.128 R16, [R16+0x130] ;  /* 0x0001300010107984 */ /* 0x000ee20000000c00 */
[----:B-1----:R-:W-:Y:S01]  /*4d10*/  ISETP.NE.AND P1, PT, R27, 0x1, PT ;  /* 0x000000011b00780c */ /* 0x002fe20003f25270 */
[----:B--2---:R-:W-:Y:S01]  /*4d20*/  VIADD R0, R0, 0xb0 ;  /* 0x000000b000007836 */ /* 0x004fe20000000000 */
[----:B------:R-:W-:Y:S04]  /*4d30*/  ISETP.GE.AND P0, PT, R26, 0x1, PT ;  /* 0x000000011a00780c */ /* 0x000fe80003f06270 */
[----:B------:R-:W1:Y:S01]  /*4d40*/  LDC.64 R8, c[0x0][0xb18] ;  /* 0x0002c600ff087b82 */ /* 0x000e620000000a00 */
[----:B------:R-:W-:Y:S01]  /*4d50*/  PRMT R0, RZ, 0x654, R0 ;  /* 0x00000654ff007816 */ /* 0x000fe20000000000 */
[----:B------:R-:W-:Y:S01]  /*4d60*/  @!PT LDS RZ, [RZ] ;  /* 0x00000000fffff984 */ /* 0x000fe20000000800 */
[----:B------:R-:W-:Y:S01]  /*4d70*/  @!PT LDS RZ, [RZ] ;  /* 0x00000000fffff984 */ /* 0x000fe20000000800 */
[----:B------:R-:W-:Y:S01]  /*4d80*/  @!PT LDS RZ, [RZ] ;  /* 0x00000000fffff984 */ /* 0x000fe20000000800 */
[----:B------:R-:W-:Y:S01]  /*4d90*/  @!PT LDS RZ, [RZ] ;  /* 0x00000000fffff984 */ /* 0x000fe20000000800 */
[----:B------:R2:W-:Y:S06]  /*4da0*/  MEMBAR.ALL.CTA ;  /* 0x0000000000007992 */ /* 0x0005ec0000008000 */
[----:B--2---:R-:W2:Y:S01]  /*4db0*/  FENCE.VIEW.ASYNC.S ;  /* 0x00000000000073c6 */ /* 0x004ea20000000000 */
[----:B------:R-:W1:Y:S08]  /*4dc0*/  @!P1 LDC R12, c[0x0][0xb20] ;  /* 0x0002c800ff0c9b82 */ /* 0x000e700000000800 */
[----:B------:R-:W1:Y:S01]  /*4dd0*/  @!P1 LDC R7, c[0x0][0xb0c] ;  /* 0x0002c300ff079b82 */ /* 0x000e620000000800 */
[----:B--2---:R2:W-:Y:S01]  /*4de0*/  SYNCS.ARRIVE.TRANS64.RED.A1T0 RZ, [R0+URZ], RZ ;  /* 0x000000ff00ff79a7 */ /* 0x0045e200081004ff */
[----:B---3--:R-:W-:Y:S04]  /*4df0*/  LOP3.LUT P4, RZ, R18, 0x1, RZ, 0xc0, !PT ;  /* 0x0000000112ff7812 */ /* 0x008fe8000788c0ff */
[----:B------:R-:W-:Y:S09]  /*4e00*/  P2R R71, PR, RZ, 0x10 ;  /* 0x00000010ff477803 */ /* 0x000ff20000000000 */
[----:B------:R-:W-:Y:S02]  /*4e10*/  @P4 MOV R30, R16 ;  /* 0x00000010001e4202 */ /* 0x000fe40000000f00 */
[----:B------:R-:W-:Y:S01]  /*4e20*/  @P4 LOP3.LUT R29, R17, 0xffff, RZ, 0xc0, !PT ;  /* 0x0000ffff111d4812 */ /* 0x000fe200078ec0ff */
[----:B--2-4-:R-:W-:Y:S06]  /*4e30*/  @!P0 BRA `(.L_x_83) ;  /* 0x0000000000a48947 */ /* 0x014fec0003800000 */
[----:B------:R-:W-:Y:S01]  /*4e40*/  IMAD.HI.U32 R0, R62, R25, RZ ;  /* 0x000000193e007227 */ /* 0x000fe200078e00ff */
[----:B------:R-:W-:Y:S02]  /*4e50*/  ISETP.NE.AND P0, PT, R24, 0x1, PT ;  /* 0x000000011800780c */ /* 0x000fe40003f05270 */
[----:B------:R-:W-:Y:S01]  /*4e60*/  ISETP.NE.AND P2, PT, R26, 0x1, PT ;  /* 0x000000011a00780c */ /* 0x000fe20003f45270 */
[----:B------:R-:W-:Y:S01]  /*4e70*/  IMAD.HI.U32 R4, R63, R56, RZ ;  /* 0x000000383f047227 */ /* 0x000fe200078e00ff */
[----:B------:R-:W-:Y:S02]  /*4e80*/  SHF.R.U32.HI R0, RZ, R61, R0 ;  /* 0x0000003dff007219 */ /* 0x000fe40000011600 */
[----:B------:R-:W-:Y:S01]  /*4e90*/  ISETP.NE.AND P3, PT, R28, 0x1, PT ;  /* 0x000000011c00780c */ /* 0x000fe20003f65270 */
[----:B------:R-:W-:Y:S01]  /*4ea0*/  IMAD.HI.U32 R6, R29, R25, RZ ;  /* 0x000000191d067227 */ /* 0x000fe200078e00ff */
[-C--:B------:R-:W-:Y:S02]  /*4eb0*/  SHF.R.U32.HI R4, RZ, R57.reuse, R4 ;  /* 0x00000039ff047219 */ /* 0x080fe40000011604 */
[----:B------:R-:W-:Y:S01]  /*4ec0*/  SEL R0, R62, R0, !P0 ;  /* 0x000000003e007207 */ /* 0x000fe20004000000 */
[----:B------:R-:W-:Y:S01]  /*4ed0*/  IMAD.HI.U32 R5, R30, R56, RZ ;  /* 0x000000381e057227 */ /* 0x000fe200078e00ff */
[----:B------:R-:W-:Y:S03]  /*4ee0*/  SEL R4, R63, R4, !P3 ;  /* 0x000000043f047207 */ /* 0x000fe60005800000 */
[-C--:B------:R-:W-:Y:S01]  /*4ef0*/  IMAD.HI.U32 R3, R0, R22.reuse, RZ ;  /* 0x0000001600037227 */ /* 0x080fe200078e00ff */
[----:B------:R-:W-:Y:S03]  /*4f00*/  SHF.R.U32.HI R5, RZ, R57, R5 ;  /* 0x00000039ff057219 */ /* 0x000fe60000011605 */
[----:B------:R-:W-:Y:S01]  /*4f10*/  IMAD.HI.U32 R2, R4, R22, RZ ;  /* 0x0000001604027227 */ /* 0x000fe200078e00ff */
[----:B------:R-:W-:Y:S02]  /*4f20*/  @P2 SHF.R.U32.HI R0, RZ, R23, R3 ;  /* 0x00000017ff002219 */ /* 0x000fe40000011603 */
[----:B------:R-:W-:Y:S02]  /*4f30*/  SHF.R.U32.HI R3, RZ, R61, R6 ;  /* 0x0000003dff037219 */ /* 0x000fe40000011606 */
[----:B------:R-:W-:Y:S01]  /*4f40*/  @P2 SHF.R.U32.HI R4, RZ, R23, R2 ;  /* 0x00000017ff042219 */ /* 0x000fe20000011602 */
[----:B------:R-:W-:Y:S01]  /*4f50*/  IMAD R0, R26, R0, RZ ;  /* 0x000000001a007224 */ /* 0x000fe200078e02ff */
[----:B------:R-:W-:Y:S02]  /*4f60*/  SEL R3, R29, R3, !P0 ;  /* 0x000000031d037207 */ /* 0x000fe40004000000 */
[----:B------:R-:W-:Y:S01]  /*4f70*/  SEL R2, R30, R5, !P3 ;  /* 0x000000051e027207 */ /* 0x000fe20005800000 */
[----:B------:R-:W-:Y:S01]  /*4f80*/  IMAD R5, R26, R4, RZ ;  /* 0x000000041a057224 */ /* 0x000fe200078e02ff */
[C---:B------:R-:W-:Y:S01]  /*4f90*/  ISETP.GE.AND P0, PT, R3.reuse, R0, PT ;  /* 0x000000000300720c */ /* 0x040fe20003f06270 */
[C---:B------:R-:W-:Y:S03]  /*4fa0*/  IMAD.HI.U32 R0, R3.reuse, R22, RZ ;  /* 0x0000001603007227 */ /* 0x040fe600078e00ff */
[C---:B------:R-:W-:Y:S02]  /*4fb0*/  ISETP.GE.OR P0, PT, R2.reuse, R5, P0 ;  /* 0x000000050200720c */ /* 0x040fe40000706670 */
[----:B------:R-:W-:Y:S04]  /*4fc0*/  SHF.R.U32.HI R0, RZ, R23, R0 ;  /* 0x00000017ff007219 */ /* 0x000fe80000011600 */
[C---:B------:R-:W-:Y:S05]  /*4fd0*/  SEL R6, R3.reuse, R0, !P2 ;  /* 0x0000000003067207 */ /* 0x040fea0005000000 */
        /* <DEDUP_REMOVED lines=14> */
[----:B------:R-:W-:Y:S07]  /*50c0*/  IMAD R29, R3, R24, R29 ;  /* 0x00000018031d7224 */ /* 0x000fee00078e021d */
.L_x_83:
[----:B-1----:R-:W-:Y:S01]  /*50d0*/  @!P1 ISETP.NE.AND P0, PT, R8, 0x1, PT ;  /* 0x000000010800980c */ /* 0x002fe20003f05270 */
[----:B------:R-:W-:Y:S01]  /*50e0*/  @!P1 IMAD.HI.U32 R0, R30, R10, RZ ;  /* 0x0000000a1e009227 */ /* 0x000fe200078e00ff */
[----:B------:R-:W-:Y:S01]  /*50f0*/  @!P1 ISETP.NE.AND P2, PT, R7, 0x1, PT ;  /* 0x000000010700980c */ /* 0x000fe20003f45270 */
[----:B------:R-:W-:Y:S01]  /*5100*/  ULOP3.LUT UP0, URZ, UR52, 0x1b0, URZ, 0xc0, !UPT ;  /* 0x000001b034ff7892 */ /* 0x000fe2000f80c0ff */
[----:B------:R-:W-:Y:S01]  /*5110*/  R2UR UR42, R21 ;  /* 0x00000000152a72ca */ /* 0x000fe200000e0000 */
[----:B------:R-:W-:Y:S01]  /*5120*/  @!P1 IMAD.HI.U32 R2, R29, R9, RZ ;  /* 0x000000091d029227 */ /* 0x000fe200078e00ff */
[----:B------:R-:W-:Y:S02]  /*5130*/  @!P1 SHF.R.U32.HI R0, RZ, R11, R0 ;  /* 0x0000000bff009219 */ /* 0x000fe40000011600 */
[----:B------:R-:W-:Y:S01]  /*5140*/  R2UR UR41, R20 ;  /* 0x00000000142972ca */ /* 0x000fe200000e0000 */
[----:B------:R-:W-:Y:S01]  /*5150*/  VIADD R73, R73, 0x1 ;  /* 0x0000000149497836 */ /* 0x000fe20000000000 */
[----:B------:R-:W-:Y:S02]  /*5160*/  @!P1 SHF.R.U32.HI R2, RZ, R12, R2 ;  /* 0x0000000cff029219 */ /* 0x000fe40000011602 */
[----:B------:R-:W-:Y:S02]  /*5170*/  @!P1 SEL R3, R30, R0, !P2 ;  /* 0x000000001e039207 */ /* 0x000fe40005000000 */
[----:B------:R-:W-:Y:S02]  /*5180*/  @!P1 SEL R2, R29, R2, !P0 ;  /* 0x000000021d029207 */ /* 0x000fe40004000000 */
[----:B------:R-:W-:Y:S01]  /*5190*/  @P4 SHF.R.U32.HI R66, RZ, 0x10, R17 ;  /* 0x00000010ff424819 */ /* 0x000fe20000011611 */
[----:B------:R-:W-:Y:S02]  /*51a0*/  USHF.L.U32 UR42, UR42, 0x6, URZ ;  /* 0x000000062a2a7899 */ /* 0x000fe400080006ff */
[----:B------:R-:W-:Y:S02]  /*51b0*/  @!P1 IMAD.IADD R0, R2, 0x1, -R3 ;  /* 0x0000000102009824 */ /* 0x000fe400078e0a03 */
[----:B------:R-:W-:Y:S01]  /*51c0*/  @!P1 IMAD.IADD R2, R3, 0x1, -R2 ;  /* 0x0000000103029824 */ /* 0x000fe200078e0a02 */
[----:B------:R-:W-:Y:S01]  /*51d0*/  USHF.L.U32 UR41, UR41, 0x6, URZ ;  /* 0x0000000629297899 */ /* 0x000fe200080006ff */
[----:B------:R-:W-:Y:S02]  /*51e0*/  @!P1 IMAD R30, R0, R7, R30 ;  /* 0x00000007001e9224 */ /* 0x000fe400078e021e */
[----:B------:R-:W-:Y:S01]  /*51f0*/  @!P1 IMAD R29, R2, R8, R29 ;  /* 0x00000008021d9224 */ /* 0x000fe200078e021d */
[----:B------:R-:W-:Y:S08]  /*5200*/  BRA.U !UP0, `(.L_x_84) ;  /* 0x00000001087c7547 */ /* 0x000ff0000b800000 */
[----:B------:R-:W1:Y:S01]  /*5210*/  LDCU.64 UR8, c[0x4][0x80] ;  /* 0x01001000ff0877ac */ /* 0x000e620008000a00 */
[----:B------:R-:W-:Y:S01]  /*5220*/  MOV R2, 0x0 ;  /* 0x0000000000027802 */ /* 0x000fe20000000f00 */
[----:B------:R-:W-:Y:S02]  /*5230*/  HFMA2 R12, -RZ, RZ, 0, 5.9604644775390625e-08 ;  /* 0x00000001ff0c7431 */ /* 0x000fe400000001ff */
[----:B------:R-:W-:Y:S01]  /*5240*/  IMAD.MOV.U32 R8, RZ, RZ, 0x70 ;  /* 0x00000070ff087424 */ /* 0x000fe200078e00ff */
[----:B------:R2:W3:Y:S01]  /*5250*/  LDC.64 R14, c[0x4][R2] ;  /* 0x01000000020e7b82 */ /* 0x0004e20000000a00 */
[----:B------:R-:W4:Y:S01]  /*5260*/  LDCU.64 UR6, c[0x4][0x88] ;  /* 0x01001100ff0677ac */ /* 0x000f220008000a00 */
[----:B------:R-:W-:Y:S01]  /*5270*/  IMAD.MOV.U32 R13, RZ, RZ, RZ ;  /* 0x000000ffff0d7224 */ /* 0x000fe200078e00ff */
[----:B------:R-:W2:Y:S01]  /*5280*/  LDCU.64 UR4, c[0x4][0x8] ;  /* 0x01000100ff0477ac */ /* 0x000ea20008000a00 */
[----:B-1----:R-:W-:Y:S01]  /*5290*/  MOV R5, UR9 ;  /* 0x0000000900057c02 */ /* 0x002fe20008000f00 */
[----:B------:R-:W-:Y:S01]  /*52a0*/  IMAD.U32 R4, RZ, RZ, UR8 ;  /* 0x00000008ff047e24 */ /* 0x000fe2000f8e00ff */
[----:B----4-:R-:W-:Y:S01]  /*52b0*/  MOV R7, UR7 ;  /* 0x0000000700077c02 */ /* 0x010fe20008000f00 */
[----:B------:R-:W-:Y:S01]  /*52c0*/  IMAD.U32 R6, RZ, RZ, UR6 ;  /* 0x00000006ff067e24 */ /* 0x000fe2000f8e00ff */
[----:B--2---:R-:W-:Y:S01]  /*52d0*/  MOV R11, UR5 ;  /* 0x00000005000b7c02 */ /* 0x004fe20008000f00 */
[----:B------:R-:W-:Y:S02]  /*52e0*/  IMAD.U32 R10, RZ, RZ, UR4 ;  /* 0x00000004ff0a7e24 */ /* 0x000fe4000f8e00ff */
[----:B------:R-:W-:Y:S07]  /*52f0*/  LEPC R20, `(.L_x_85) ;  /* 0x000000001014794e */ /* 0x000fee0000000000 */
[----:B---3-5:R-:W-:Y:S05]  /*5300*/  CALL.ABS.NOINC R14 ;  /* 0x000000000e007343 */ /* 0x028fea0003c00000 */
.L_x_85:
[----:B------:R-:W1:Y:S01]  /*5310*/  LDCU.64 UR8, c[0x4][0x80] ;  /* 0x01001000ff0877ac */ /* 0x000e620008000a00 */
[----:B------:R-:W2:Y:S01]  /*5320*/  LDC.64 R2, c[0x4][R2] ;  /* 0x0100000002027b82 */ /* 0x000ea20000000a00 */
[----:B------:R-:W-:Y:S02]  /*5330*/  HFMA2 R12, -RZ, RZ, 0, 5.9604644775390625e-08 ;  /* 0x00000001ff0c7431 */ /* 0x000fe400000001ff */
[----:B------:R-:W-:Y:S02]  /*5340*/  IMAD.MOV.U32 R8, RZ, RZ, 0x70 ;  /* 0x00000070ff087424 */ /* 0x000fe400078e00ff */
[----:B------:R-:W-:Y:S01]  /*5350*/  IMAD.MOV.U32 R13, RZ, RZ, RZ ;  /* 0x000000ffff0d7224 */ /* 0x000fe200078e00ff */
[----:B------:R-:W3:Y:S01]  /*5360*/  LDCU.64 UR6, c[0x4][0x88] ;  /* 0x01001100ff0677ac */ /* 0x000ee20008000a00 */
[----:B------:R-:W4:Y:S01]  /*5370*/  LDCU.64 UR4, c[0x4][0x8] ;  /* 0x01000100ff0477ac */ /* 0x000f220008000a00 */
[----:B-1----:R-:W-:Y:S02]  /*5380*/  MOV R4, UR8 ;  /* 0x0000000800047c02 */ /* 0x002fe40008000f00 */
[----:B------:R-:W-:Y:S02]  /*5390*/  MOV R5, UR9 ;  /* 0x0000000900057c02 */ /* 0x000fe40008000f00 */
[----:B---3--:R-:W-:Y:S01]  /*53a0*/  MOV R7, UR7 ;  /* 0x0000000700077c02 */ /* 0x008fe20008000f00 */
[----:B------:R-:W-:Y:S01]  /*53b0*/  IMAD.U32 R6, RZ, RZ, UR6 ;  /* 0x00000006ff067e24 */ /* 0x000fe2000f8e00ff */
[----:B----4-:R-:W-:Y:S01]  /*53c0*/  MOV R11, UR5 ;  /* 0x00000005000b7c02 */ /* 0x010fe20008000f00 */
[----:B------:R-:W-:Y:S02]  /*53d0*/  IMAD.U32 R10, RZ, RZ, UR4 ;  /* 0x00000004ff0a7e24 */ /* 0x000fe4000f8e00ff */
[----:B------:R-:W-:Y:S07]  /*53e0*/  LEPC R20, `(.L_x_84) ;  /* 0x000000001014794e */ /* 0x000fee0000000000 */
[----:B--2---:R-:W-:Y:S05]  /*53f0*/  CALL.ABS.NOINC R2 ;  /* 0x0000000002007343 */ /* 0x004fea0003c00000 */
.L_x_84:
[----:B------:R-:W-:Y:S01]  /*5400*/  ISETP.NE.U32.AND P4, PT, R54, RZ, PT ;  /* 0x000000ff3600720c */ /* 0x000fe20003f85070 */
[----:B------:R-:W-:Y:S01]  /*5410*/  UISETP.NE.AND UP2, UPT, UR53, URZ, UPT ;  /* 0x000000ff3500728c */ /* 0x000fe2000bf45270 */
[----:B------:R-:W-:Y:S01]  /*5420*/  ISETP.NE.U32.AND P2, PT, RZ, UR38, PT ;  /* 0x00000026ff007c0c */ /* 0x000fe2000bf45070 */
[----:B------:R-:W-:Y:S01]  /*5430*/  UISETP.NE.U32.AND UP1, UPT, UR44, URZ, UPT ;  /* 0x000000ff2c00728c */ /* 0x000fe2000bf25070 */
[----:B------:R-:W-:Y:S01]  /*5440*/  ISETP.NE.AND.EX P4, PT, R55, RZ, PT, P4 ;  /* 0x000000ff3700720c */ /* 0x000fe20003f85340 */
[----:B------:R-:W-:Y:S01]  /*5450*/  UPLOP3.LUT UP0, UPT, UPT, UPT, UPT, 0x40, 0x4 ;  /* 0x000000000004789c */ /* 0x000fe20003f0e870 */
[----:B------:R-:W-:Y:S01]  /*5460*/  ISETP.NE.AND.EX P2, PT, RZ, UR39, PT, P2 ;  /* 0x00000027ff007c0c */ /* 0x000fe2000bf45320 */
[----:B------:R-:W-:Y:S01]  /*5470*/  UISETP.NE.AND.EX UP1, UPT, UR45, URZ, UPT, UP1 ;  /* 0x000000ff2d00728c */ /* 0x000fe2000bf25310 */
[----:B------:R-:W-:Y:S04]  /*5480*/  PLOP3.LUT P1, PT, PT, PT, UP2, 0x80, 0x8 ;  /* 0x000000000008781c */ /* 0x000fe80003f2f028 */
[----:B------:R-:W-:Y:S06]  /*5490*/  @UP2 UPLOP3.LUT UP0, UPT, UPT, UPT, UP1, 0x80, 0x8 ;  /* 0x000000000008289c */ /* 0x000fec0003f0f010 */
[----:B------:R-:W-:Y:S01]  /*54a0*/  PLOP3.LUT P0, PT, PT, PT, UP0, 0x80, 0x8 ;  /* 0x000000000008781c */ /* 0x000fe20003f0f008 */
[----:B------:R-:W-:Y:S01]  /*54b0*/  @!UPT UIADD3 URZ, UPT, UPT, URZ, URZ, URZ ;  /* 0x000000fffffff290 */ /* 0x000fe2000fffe0ff */
[----:B------:R-:W-:Y:S11]  /*54c0*/  BRA.U !UP1, `(.L_x_86) ;  /* 0x0000000109387547 */ /* 0x000ff6000b800000 */
[----:B------:R-:W-:Y:S01]  /*54d0*/  UISETP.NE.U32.AND UP0, UPT, UR38, URZ, UPT ;  /* 0x000000ff2600728c */ /* 0x000fe2000bf05070 */
[----:B------:R-:W-:Y:S02]  /*54e0*/  HFMA2 R0, -RZ, RZ, 0, 5.9604644775390625e-08 ;  /* 0x00000001ff007431 */ /* 0x000fe400000001ff */
[----:B------:R-:W-:Y:S01]  /*54f0*/  IMAD.MOV.U32 R60, RZ, RZ, 0x1 ;  /* 0x00000001ff3c7424 */ /* 0x000fe200078e00ff */
[----:B------:R-:W-:Y:S06]  /*5500*/  UISETP.NE.AND.EX UP0, UPT, UR39, URZ, UPT, UP0 ;  /* 0x000000ff2700728c */ /* 0x000fec000bf05300 */
[----:B------:R-:W-:Y:S05]  /*5510*/  PLOP3.LUT P3, PT, PT, PT, UP0, 0x80, 0x8 ;  /* 0x000000000008781c */ /* 0x000fea0003f6f008 */
[----:B------:R-:W1:Y:S01]  /*5520*/  @UP0 LDCU.64 UR6, c[0x0][0x888] ;  /* 0x00011100ff0607ac */ /* 0x000e620008000a00 */
[----:B------:R-:W-:Y:S07]  /*5530*/  @UP0 UIMAD UR4, UR36, UR44, URZ ;  /* 0x0000002c240402a4 */ /* 0x000fee000f8e02ff */
[----:B------:R-:W-:Y:S01]  /*5540*/  @!P3 PRMT R60, R0, 0x7610, R60 ;  /* 0x00007610003cb816 */ /* 0x000fe2000000003c */
[----:B-1----:R-:W-:Y:S03]  /*5550*/  @UP0 UIMAD.WIDE UR6, UR4, 0x4, UR6 ;  /* 0x00000004040608a5 */ /* 0x002fe6000f8e0206 */
[----:B------:R-:W1:Y:S03]  /*5560*/  @!UP0 LDCU UR4, c[0x0][0x880] ;  /* 0x00011000ff0487ac */ /* 0x000e660008000800 */
[----:B------:R-:W-:Y:S01]  /*5570*/  IMAD.U32 R2, RZ, RZ, UR6 ;  /* 0x00000006ff027e24 */ /* 0x000fe2000f8e00ff */
[----:B------:R-:W-:Y:S05]  /*5580*/  MOV R3, UR7 ;  /* 0x0000000700037c02 */ /* 0x000fea0008000f00 */
[----:B-----5:R2:W5:Y:S02]  /*5590*/  @P3 LDG.E R35, desc[UR46][R2.64] ;  /* 0x0000002e02233981 */ /* 0x020564000c1e1900 */
[----:B-12---:R-:W-:Y:S02]  /*55a0*/  @!P3 IMAD.U32 R35, RZ, RZ, UR4 ;  /* 0x00000004ff23be24 */ /* 0x006fe4000f8e00ff */
.L_x_86:
[----:B------:R-:W-:Y:S05]  /*55b0*/  @!P4 BRA `(.L_x_87) ;  /* 0x000000000020c947 */ /* 0x000fea0003800000 */
[----:B------:R-:W-:Y:S04]  /*55c0*/  ISETP.NE.U32.AND P3, PT, R52, RZ, PT ;  /* 0x000000ff3400720c */ /* 0x000fe80003f65070 */
[----:B------:R-:W-:Y:S11]  /*55d0*/  ISETP.NE.AND.EX P3, PT, R53, RZ, PT, P3 ;  /* 0x000000ff3500720c */ /* 0x000ff60003f65330 */
[----:B------:R-:W-:Y:S02]  /*55e0*/  @!UPT UIADD3 URZ, UPT, UPT, URZ, URZ, URZ ;  /* 0x000000fffffff290 */ /* 0x000fe4000fffe0ff */
[----:B------:R-:W1:Y:S01]  /*55f0*/  @P3 LDC.64 R2, c[0x0][0x8a8] ;  /* 0x00022a00ff023b82 */ /* 0x000e620000000a00 */
[----:B------:R-:W-:Y:S04]  /*5600*/  @P3 IMAD R0, R54, UR36, RZ ;  /* 0x0000002436003c24 */ /* 0x000fe8000f8e02ff */
[----:B-1----:R-:W-:Y:S05]  /*5610*/  @P3 IMAD.WIDE R2, R0, 0x4, R2 ;  /* 0x0000000400023825 */ /* 0x002fea00078e0202 */
[----:B-----5:R1:W5:Y:S02]  /*5620*/  @P3 LDG.E R33, desc[UR46][R2.64] ;  /* 0x0000002e02213981 */ /* 0x020364000c1e1900 */
[----:B-1----:R-:W2:Y:S02]  /*5630*/  @!P3 LDC R33, c[0x0][0x8a0] ;  /* 0x00022800ff21bb82 */ /* 0x002ea40000000800 */
.L_x_87:
[----:B-----5:R-:W-:Y:S01]  /*5640*/  FSETP.NEU.AND P3, PT, R35, RZ, PT ;  /* 0x000000ff2300720b */ /* 0x020fe20003f6d000 */
[----:B------:R-:W-:Y:S01]  /*5650*/  IMAD.U32 R2, RZ, RZ, UR56 ;  /* 0x00000038ff027e24 */ /* 0x000fe2000f8e00ff */
[----:B------:R-:W-:Y:S01]  /*5660*/  SEL R5, RZ, 0xffffffff, P2 ;  /* 0xffffffffff057807 */ /* 0x000fe20001000000 */
[----:B------:R-:W-:Y:S01]  /*5670*/  ULOP3.LUT UR4, UR51, 0x1, URZ, 0x3c, !UPT ;  /* 0x0000000133047892 */ /* 0x000fe2000f8e3cff */
[----:B------:R-:W-:Y:S01]  /*5680*/  @P1 LOP3.LUT P2, RZ, R60, 0xff, RZ, 0xc0, !PT ;  /* 0x000000ff3cff1812 */ /* 0x000fe2000784c0ff */
[----:B------:R-:W-:Y:S01]  /*5690*/  BSSY B1, `(.L_x_88) ;  /* 0x000003d000017945 */ /* 0x000fe20003800000 */
[----:B------:R-:W-:Y:S01]  /*56a0*/  @P1 SEL R0, RZ, 0xffffffff, P3 ;  /* 0xffffffffff001807 */ /* 0x000fe20001800000 */
[----:B------:R-:W-:Y:S01]  /*56b0*/  IMAD.MOV.U32 R47, RZ, RZ, 0x1 ;  /* 0x00000001ff2f7424 */ /* 0x000fe200078e00ff */
[----:B------:R-:W-:Y:S01]  /*56c0*/  LEA R2, R2, UR48, 0x3 ;  /* 0x0000003002027c11 */ /* 0x000fe2000f8e18ff */
[----:B------:R-:W-:Y:S01]  /*56d0*/  IMAD.U32 R45, RZ, RZ, UR4 ;  /* 0x00000004ff2d7e24 */ /* 0x000fe2000f8e00ff */
[----:B------:R-:W-:Y:S01]  /*56e0*/  @P0 SEL R0, R5, R0, !P2 ;  /* 0x0000000005000207 */ /* 0x000fe20005000000 */
[----:B------:R-:W-:Y:S01]  /*56f0*/  IMAD.U32 R46, RZ, RZ, UR56 ;  /* 0x00000038ff2e7e24 */ /* 0x000fe2000f8e00ff */
[C---:B------:R-:W-:Y:S02]  /*5700*/  LEA R44, R31.reuse, UR48, 0x3 ;  /* 0x000000301f2c7c11 */ /* 0x040fe4000f8e18ff */
[----:B------:R-:W-:Y:S02]  /*5710*/  CS2R R50, SRZ ;  /* 0x0000000000327805 */ /* 0x000fe4000001ff00 */
[----:B------:R-:W-:Y:S02]  /*5720*/  @P1 LOP3.LUT R0, R0, 0x1, RZ, 0xc0, !PT ;  /* 0x0000000100001812 */ /* 0x000fe400078ec0ff */
[----:B------:R-:W-:Y:S02]  /*5730*/  CS2R R48, SRZ ;  /* 0x0000000000307805 */ /* 0x000fe4000001ff00 */
[----:B------:R-:W-:Y:S02]  /*5740*/  SHF.L.U32 R3, R68, 0x1f, RZ ;  /* 0x0000001f44037819 */ /* 0x000fe400000006ff */
[----:B------:R-:W-:Y:S02]  /*5750*/  CS2R R42, SRZ ;  /* 0x00000000002a7805 */ /* 0x000fe4000001ff00 */
[----:B------:R-:W-:Y:S02]  /*5760*/  ISETP.NE.U32.OR P5, PT, R0, 0x1, !P1 ;  /* 0x000000010000780c */ /* 0x000fe40004fa5470 */
[----:B------:R-:W-:Y:S02]  /*5770*/  CS2R R40, SRZ ;  /* 0x0000000000287805 */ /* 0x000fe4000001ff00 */
[----:B------:R-:W-:Y:S02]  /*5780*/  PLOP3.LUT P2, PT, PT, PT, UP1, 0x80, 0x8 ;  /* 0x000000000008781c */ /* 0x000fe40003f4f018 */
[----:B------:R-:W-:Y:S02]  /*5790*/  LEA.HI R34, R31, R31, RZ, 0x1 ;  /* 0x0000001f1f227211 */ /* 0x000fe400078f08ff */
[----:B------:R-:W-:Y:S02]  /*57a0*/  LOP3.LUT P4, R72, R60, 0xff, RZ, 0xc0, !PT ;  /* 0x000000ff3c487812 */ /* 0x000fe4000788c0ff */
[----:B------:R-:W-:Y:S02]  /*57b0*/  SEL R4, RZ, 0xffffffff, P3 ;  /* 0xffffffffff047807 */ /* 0x000fe40001800000 */
[----:B------:R-:W-:Y:S02]  /*57c0*/  P2R R74, PR, RZ, 0x20 ;  /* 0x00000020ff4a7803 */ /* 0x000fe40000000000 */
[----:B------:R-:W-:Y:S03]  /*57d0*/  @P5 SHF.L.U32 R0, R45, 0x1f, RZ ;  /* 0x0000001f2d005819 */ /* 0x000fe600000006ff */
[----:B------:R-:W-:Y:S01]  /*57e0*/  @P2 SEL R4, R5, R4, !P4 ;  /* 0x0000000405042207 */ /* 0x000fe20006000000 */
[----:B------:R1:W3:Y:S03]  /*57f0*/  @P5 SYNCS.PHASECHK.TRANS64.TRYWAIT P1, [R2+URZ+0x60], R0 ;  /* 0x00006000020055a7 */ /* 0x0002e600080211ff */
[----:B------:R-:W-:Y:S04]  /*5800*/  LOP3.LUT R4, R4, 0x1, RZ, 0xc0, !PT ;  /* 0x0000000104047812 */ /* 0x000fe800078ec0ff */
[----:B------:R-:W-:Y:S04]  /*5810*/  ISETP.NE.U32.AND P2, PT, R4, 0x1, PT ;  /* 0x000000010400780c */ /* 0x000fe80003f45070 */
[----:B------:R-:W-:Y:S01]  /*5820*/  P2R R76, PR, RZ, 0x4 ;  /* 0x00000004ff4c7803 */ /* 0x000fe20000000000 */
[----:B------:R4:W2:Y:S01]  /*5830*/  SYNCS.PHASECHK.TRANS64.TRYWAIT P0, [R44+URZ+0xc0], R3 ;  /* 0x0000c0032c0075a7 */ /* 0x0008a200080011ff */
[C---:B-1----:R-:W-:Y:S01]  /*5840*/  IMAD.SHL.U32 R0, R34.reuse, 0x20, RZ ;  /* 0x0000002022007824 */ /* 0x042fe200078e00ff */
[----:B------:R-:W-:Y:S04]  /*5850*/  LOP3.LUT R34, R34, 0xffe, RZ, 0xc0, !PT ;  /* 0x00000ffe22227812 */ /* 0x000fe800078ec0ff */
[----:B------:R-:W-:Y:S01]  /*5860*/  LOP3.LUT R0, R0, 0xffffffc0, RZ, 0xc0, !PT ;  /* 0xffffffc000007812 */ /* 0x000fe200078ec0ff */
[----:B------:R-:W-:Y:S04]  /*5870*/  IMAD.IADD R34, R31, 0x1, -R34 ;  /* 0x000000011f227824 */ /* 0x000fe800078e0a22 */
[----:B------:R-:W-:Y:S04]  /*5880*/  IMAD.IADD R0, R32, 0x1, R0 ;  /* 0x0000000120007824 */ /* 0x000fe800078e0200 */
[----:B------:R-:W-:Y:S01]  /*5890*/  IMAD R34, R34, 0x100000, R0 ;  /* 0x0010000022227824 */ /* 0x000fe200078e0200 */
[----:B---3--:R-:W-:Y:S01]  /*58a0*/  @P5 SEL R47, RZ, 0x1, !P1 ;  /* 0x00000001ff2f5807 */ /* 0x008fe20004800000 */
[----:B----4-:R-:W-:Y:S06]  /*58b0*/  @!P5 BRA `(.L_x_89) ;  /* 0x000000000068d947 */ /* 0x010fec0003800000 */
[----:B------:R-:W-:Y:S01]  /*58c0*/  HFMA2 R43, -RZ, RZ, 0, 0 ;  /* 0x00000000ff2b7431 */ /* 0x000fe200000001ff */
[----:B------:R-:W-:Y:S01]  /*58d0*/  ISETP.NE.AND P1, PT, R47, RZ, PT ;  /* 0x000000ff2f00720c */ /* 0x000fe20003f25270 */
[----:B------:R-:W-:Y:S01]  /*58e0*/  IMAD.U32 R0, RZ, RZ, UR56 ;  /* 0x00000038ff007e24 */ /* 0x000fe2000f8e00ff */
[----:B------:R-:W-:Y:S11]  /*58f0*/  BSSY B0, `(.L_x_90) ;  /* 0x0000005000007945 */ /* 0x000ff60003800000 */
[----:B------:R-:W-:Y:S05]  /*5900*/  @P1 BRA `(.L_x_91) ;  /* 0x00000000000c1947 */ /* 0x000fea0003800000 */
[----:B------:R-:W-:Y:S04]  /*5910*/  SHF.L.U32 R4, R45, 0x1f, RZ ;  /* 0x0000001f2d047819 */ /* 0x000fe800000006ff */
[----:B------:R-:W1:Y:S02]  /*5920*/  SYNCS.PHASECHK.TRANS64.TRYWAIT P1, [R2+URZ+0x60], R4 ;  /* 0x00006004020075a7 */ /* 0x000e6400080211ff */
[----:B-1----:R-:W-:Y:S05]  /*5930*/  @!P1 BRA `(.L_x_92) ;  /* 0x0000001c00cc9947 */ /* 0x002fea0003800000 */
.L_x_91:
[----:B------:R-:W-:Y:S05]  /*5940*/  BSYNC B0 ;  /* 0x0000000000007941 */ /* 0x000fea0003800000 */
.L_x_90:
[----:B------:R-:W-:Y:S01]  /*5950*/  ISETP.NE.AND P1, PT, R76, RZ, PT ;  /* 0x000000ff4c00720c */ /* 0x000fe20003f25270 */
[----:B------:R-:W-:Y:S01]  /*5960*/  IMAD.MOV.U32 R42, RZ, RZ, RZ ;  /* 0x000000ffff2a7224 */ /* 0x000fe200078e00ff */
[----:B------:R-:W-:Y:S02]  /*5970*/  CS2R R40, SRZ ;  /* 0x0000000000287805 */ /* 0x000fe4000001ff00 */
[----:B------:R-:W-:Y:S02]  /*5980*/  CS2R R50, SRZ ;  /* 0x0000000000327805 */ /* 0x000fe4000001ff00 */
[----:B------:R-:W-:Y:S07]  /*5990*/  CS2R R48, SRZ ;  /* 0x0000000000307805 */ /* 0x000fee000001ff00 */
[----:B-1----:R-:W-:Y:S01]  /*59a0*/  @P1 IMAD R2, R0, 0x800, R64 ;  /* 0x0000080000021824 */ /* 0x002fe200078e0240 */
[----:B------:R-:W-:Y:S05]  /*59b0*/  @P1 WARPSYNC.ALL ;  /* 0x0000000000001948 */ /* 0x000fea0003800000 */
[----:B------:R-:W-:Y:S01]  /*59c0*/  @P1 LEA R2, R2, UR48, 0x1 ;  /* 0x0000003002021c11 */ /* 0x000fe2000f8e08ff */
[----:B------:R-:W-:Y:S04]  /*59d0*/  UIADD3 UR5, UPT, UPT, UR56, 0x1, URZ ;  /* 0x0000000138057890 */ /* 0x000fe8000fffe0ff */
[----:B------:R1:W3:Y:S01]  /*59e0*/  @P1 LDSM.16.M88.4 R40, [R2+0x200] ;  /* 0x000200000228183b */ /* 0x0002e20000000200 */
[----:B------:R-:W-:Y:S01]  /*59f0*/  UISETP.NE.AND UP0, UPT, UR5, 0x3, UPT ;  /* 0x000000030500788c */ /* 0x000fe2000bf05270 */
[----:B------:R-:W-:Y:S03]  /*5a00*/  @P1 IMAD R0, R69, 0x2, R2 ;  /* 0x0000000245001824 */ /* 0x000fe600078e0202 */
[----:B------:R-:W-:Y:S02]  /*5a10*/  USEL UR4, URZ, 0x1, UP0 ;  /* 0x00000001ff047887 */ /* 0x000fe40008000000 */
[----:B------:R1:W4:Y:S01]  /*5a20*/  @P1 LDSM.16.M88.4 R48, [R0+0x200] ;  /* 0x000200000030183b */ /* 0x0003220000000200 */
[----:B------:R-:W-:Y:S03]  /*5a30*/  USEL UR5, UR5, URZ, UP0 ;  /* 0x000000ff05057287 */ /* 0x000fe60008000000 */
[----:B------:R-:W-:Y:S03]  /*5a40*/  LOP3.LUT R45, R45, UR4, RZ, 0x3c, !PT ;  /* 0x000000042d2d7c12 */ /* 0x000fe6000f8e3cff */
[----:B------:R-:W-:Y:S02]  /*5a50*/  IMAD.U32 R46, RZ, RZ, UR5 ;  /* 0x00000005ff2e7e24 */ /* 0x000fe4000f8e00ff */
.L_x_89:
[----:B------:R-:W-:Y:S05]  /*5a60*/  BSYNC B1 ;  /* 0x0000000000017941 */ /* 0x000fea0003800000 */
.L_x_88:
[----:B-1----:R-:W-:Y:S04]  /*5a70*/  SHF.R.U32.HI R0, RZ, 0x15, R34 ;  /* 0x00000015ff007819 */ /* 0x002fe80000011622 */
[----:B------:R-:W-:Y:S01]  /*5a80*/  LOP3.LUT P1, RZ, R0, 0x3, R65, 0x48, !PT ;  /* 0x0000000300ff7812 */ /* 0x000fe20007824841 */
[----:B------:R-:W-:Y:S01]  /*5a90*/  @!UPT UIADD3 URZ, UPT, UPT, URZ, URZ, URZ ;  /* 0x000000fffffff290 */ /* 0x000fe2000fffe0ff */
[----:B--2---:R-:W-:Y:S11]  /*5aa0*/  @P0 BRA `(.L_x_93) ;  /* 0x0000000000080947 */ /* 0x004ff60003800000 */
[----:B------:R-:W1:Y:S02]  /*5ab0*/  SYNCS.PHASECHK.TRANS64.TRYWAIT P0, [R44+URZ+0xc0], R3 ;  /* 0x0000c0032c0075a7 */ /* 0x000e6400080011ff */
[----:B-1----:R-:W-:Y:S05]  /*5ac0*/  @!P0 BRA `(.L_x_94) ;  /* 0x0000001c007c8947 */ /* 0x002fea0003800000 */
.L_x_93:
[----:B------:R-:W-:Y:S05]  /*5ad0*/  @!P1 BRA `(.L_x_95) ;  /* 0x0000000000409947 */ /* 0x000fea0003800000 */
[----:B------:R-:W2:Y:S01]  /*5ae0*/  LDCU.64 UR8, c[0x4][0x70] ;  /* 0x01000e00ff0877ac */ /* 0x000ea20008000a00 */
[----:B-1----:R-:W-:Y:S01]  /*5af0*/  MOV R3, 0x0 ;  /* 0x0000000000037802 */ /* 0x002fe20000000f00 */
[----:B------:R-:W-:Y:S02]  /*5b00*/  HFMA2 R12, -RZ, RZ, 0, 5.9604644775390625e-08 ;  /* 0x00000001ff0c7431 */ /* 0x000fe400000001ff */
[----:B------:R-:W-:Y:S02]  /*5b10*/  IMAD.MOV.U32 R8, RZ, RZ, 0x192 ;  /* 0x00000192ff087424 */ /* 0x000fe400078e00ff */
[----:B------:R-:W-:Y:S01]  /*5b20*/  IMAD.MOV.U32 R13, RZ, RZ, RZ ;  /* 0x000000ffff0d7224 */ /* 0x000fe200078e00ff */
[----:B------:R-:W1:Y:S01]  /*5b30*/  LDCU.64 UR6, c[0x4][0x78] ;  /* 0x01000f00ff0677ac */ /* 0x000e620008000a00 */
[----:B------:R-:W3:Y:S01]  /*5b40*/  LDC.64 R2, c[0x4][R3] ;  /* 0x0100000003027b82 */ /* 0x000ee20000000a00 */
[----:B------:R-:W5:Y:S01]  /*5b50*/  LDCU.64 UR4, c[0x4][0x10] ;  /* 0x01000200ff0477ac */ /* 0x000f620008000a00 */
[----:B--2---:R-:W-:Y:S01]  /*5b60*/  MOV R5, UR9 ;  /* 0x0000000900057c02 */ /* 0x004fe20008000f00 */
[----:B------:R-:W-:Y:S01]  /*5b70*/  IMAD.U32 R4, RZ, RZ, UR8 ;  /* 0x00000008ff047e24 */ /* 0x000fe2000f8e00ff */
[----:B-1----:R-:W-:Y:S01]  /*5b80*/  MOV R7, UR7 ;  /* 0x0000000700077c02 */ /* 0x002fe20008000f00 */
[----:B------:R-:W-:Y:S01]  /*5b90*/  IMAD.U32 R6, RZ, RZ, UR6 ;  /* 0x00000006ff067e24 */ /* 0x000fe2000f8e00ff */
[----:B-----5:R-:W-:Y:S01]  /*5ba0*/  MOV R11, UR5 ;  /* 0x00000005000b7c02 */ /* 0x020fe20008000f00 */
[----:B------:R-:W-:Y:S02]  /*5bb0*/  IMAD.U32 R10, RZ, RZ, UR4 ;  /* 0x00000004ff0a7e24 */ /* 0x000fe4000f8e00ff */
[----:B------:R-:W-:Y:S07]  /*5bc0*/  LEPC R20, `(.L_x_95) ;  /* 0x000000001014794e */ /* 0x000fee0000000000 */
[----:B---34-:R-:W-:Y:S05]  /*5bd0*/  CALL.ABS.NOINC R2 ;  /* 0x0000000002007343 */ /* 0x018fea0003c00000 */
.L_x_95:
[----:B-1-3--:R-:W-:Y:S01]  /*5be0*/  SHF.L.U32 R3, R40, 0x10, RZ ;  /* 0x0000001028037819 */ /* 0x00afe200000006ff */
[----:B------:R-:W-:Y:S05]  /*5bf0*/  WARPSYNC.ALL ;  /* 0x0000000000007948 */ /* 0x000fea0003800000 */
[----:B------:R-:W-:Y:S01]  /*5c00*/  R2UR UR4, R34 ;  /* 0x00000000220472ca */ /* 0x000fe200000e0000 */
[----:B------:R-:W-:Y:S01]  /*5c10*/  BSSY.RECONVERGENT B0, `(.L_x_96) ;  /* 0x0000050000007945 */ /* 0x000fe20003800200 */
[----:B------:R-:W-:Y:S02]  /*5c20*/  SHF.L.U32 R20, R42, 0x10, RZ ;  /* 0x000000102a147819 */ /* 0x000fe400000006ff */
[----:B------:R-:W-:Y:S02]  /*5c30*/  SHF.L.U32 R75, R69, 0x1, RZ ;  /* 0x00000001454b7819 */ /* 0x000fe400000006ff */
[----:B------:R-:W-:Y:S07]  /*5c40*/  ISETP.NE.AND P0, PT, R70, RZ, PT ;  /* 0x000000ff4600720c */ /* 0x000fee0003f05270 */
[----:B------:R-:W1:Y:S02]  /*5c50*/  LDTM.16dp256bit.x4 R4, tmem[UR4] ;  /* 0x00000004000479ee */ /* 0x000e640008120000 */
[C---:B-1----:R-:W-:Y:S01]  /*5c60*/  FMUL R0, R33.reuse, R4 ;  /* 0x0000000421007220 */ /* 0x042fe20000400000 */
[----:B------:R-:W-:Y:S01]  /*5c70*/  LOP3.LUT R4, R40, 0xffff0000, RZ, 0xc0, !PT ;  /* 0xffff000028047812 */ /* 0x000fe200078ec0ff */
[----:B------:R-:W-:Y:S01]  /*5c80*/  FMUL R2, R33, R5 ;  /* 0x0000000521027220 */ /* 0x000fe20000400000 */
[----:B------:R-:W-:Y:S01]  /*5c90*/  SHF.L.U32 R5, R41, 0x10, RZ ;  /* 0x0000001029057819 */ /* 0x000fe200000006ff */
[----:B------:R-:W-:Y:S01]  /*5ca0*/  FFMA R0, R35, R3, R0 ;  /* 0x0000000323007223 */ /* 0x000fe20000000000 */
[----:B------:R-:W-:Y:S01]  /*5cb0*/  FMUL R3, R33, R6 ;  /* 0x0000000621037220 */ /* 0x000fe20000400000 */
[----:B------:R-:W-:Y:S01]  /*5cc0*/  LOP3.LUT R6, R41, 0xffff0000, RZ, 0xc0, !PT ;  /* 0xffff000029067812 */ /* 0x000fe200078ec0ff */
[----:B------:R-:W-:Y:S01]  /*5cd0*/  FFMA R2, R35, R4, R2 ;  /* 0x0000000423027223 */ /* 0x000fe20000000002 */
[----:B------:R-:W-:Y:S01]  /*5ce0*/  FMUL R7, R33, R7 ;  /* 0x0000000721077220 */ /* 0x000fe20000400000 */
[----:B------:R-:W-:Y:S01]  /*5cf0*/  FFMA R3, R35, R5, R3 ;  /* 0x0000000523037223 */ /* 0x000fe20000000003 */
[C---:B------:R-:W-:Y:S01]  /*5d00*/  FMUL R4, R33.reuse, R8 ;  /* 0x0000000821047220 */ /* 0x040fe20000400000 */
[----:B------:R-:W-:Y:S01]  /*5d10*/  FMUL R5, R33, R9 ;  /* 0x0000000921057220 */ /* 0x000fe20000400000 */
[----:B------:R-:W-:Y:S01]  /*5d20*/  F2FP.BF16.F32.PACK_AB R36, R2, R0 ;  /* 0x000000000224723e */ /* 0x000fe200000010ff */
[C---:B------:R-:W-:Y:S01]  /*5d30*/  FFMA R7, R35.reuse, R6, R7 ;  /* 0x0000000623077223 */ /* 0x040fe20000000007 */
[----:B------:R-:W-:Y:S01]  /*5d40*/  LOP3.LUT R0, R42, 0xffff0000, RZ, 0xc0, !PT ;  /* 0xffff00002a007812 */ /* 0x000fe200078ec0ff */
[----:B------:R-:W-:Y:S01]  /*5d50*/  FFMA R4, R35, R20, R4 ;  /* 0x0000001423047223 */ /* 0x000fe20000000004 */
[----:B------:R-:W-:Y:S01]  /*5d60*/  SHF.L.U32 R2, R43, 0x10, RZ ;  /* 0x000000102b027819 */ /* 0x000fe200000006ff */
[----:B------:R-:W-:Y:S01]  /*5d70*/  FMUL R6, R33, R10 ;  /* 0x0000000a21067220 */ /* 0x000fe20000400000 */
[----:B------:R-:W-:Y:S01]  /*5d80*/  F2FP.BF16.F32.PACK_AB R37, R7, R3 ;  /* 0x000000030725723e */ /* 0x000fe200000010ff */
[----:B------:R-:W-:Y:S01]  /*5d90*/  FFMA R5, R35, R0, R5 ;  /* 0x0000000023057223 */ /* 0x000fe20000000005 */
[----:B------:R-:W-:Y:S01]  /*5da0*/  LOP3.LUT R3, R43, 0xffff0000, RZ, 0xc0, !PT ;  /* 0xffff00002b037812 */ /* 0x000fe200078ec0ff */
[----:B------:R-:W-:Y:S01]  /*5db0*/  FFMA R6, R35, R2, R6 ;  /* 0x0000000223067223 */ /* 0x000fe20000000006 */
[C---:B----4-:R-:W-:Y:S01]  /*5dc0*/  SHF.L.U32 R7, R48.reuse, 0x10, RZ ;  /* 0x0000001030077819 */ /* 0x050fe200000006ff */
[C---:B------:R-:W-:Y:S01]  /*5dd0*/  FMUL R11, R33.reuse, R11 ;  /* 0x0000000b210b7220 */ /* 0x040fe20000400000 */
[----:B------:R-:W-:Y:S01]  /*5de0*/  LOP3.LUT R0, R48, 0xffff0000, RZ, 0xc0, !PT ;  /* 0xffff000030007812 */ /* 0x000fe200078ec0ff */
[----:B------:R-:W-:Y:S01]  /*5df0*/  FMUL R8, R33, R12 ;  /* 0x0000000c21087220 */ /* 0x000fe20000400000 */
[----:B------:R-:W-:Y:S01]  /*5e00*/  SHF.L.U32 R2, R49, 0x10, RZ ;  /* 0x0000001031027819 */ /* 0x000fe200000006ff */
[----:B------:R-:W-:Y:S01]  /*5e10*/  FMUL R9, R33, R13 ;  /* 0x0000000d21097220 */ /* 0x000fe20000400000 */
[----:B------:R-:W-:Y:S01]  /*5e20*/  F2FP.BF16.F32.PACK_AB R38, R5, R4 ;  /* 0x000000040526723e */ /* 0x000fe200000010ff */
[C---:B------:R-:W-:Y:S01]  /*5e30*/  FFMA R11, R35.reuse, R3, R11 ;  /* 0x00000003230b7223 */ /* 0x040fe2000000000b */
[----:B------:R-:W-:Y:S01]  /*5e40*/  MOV R5, UR56 ;  /* 0x0000003800057c02 */ /* 0x000fe20008000f00 */
[----:B------:R-:W-:Y:S01]  /*5e50*/  FFMA R8, R35, R7, R8 ;  /* 0x0000000723087223 */ /* 0x000fe20000000008 */
[----:B------:R-:W-:Y:S01]  /*5e60*/  SHF.L.U32 R3, R51, 0x10, RZ ;  /* 0x0000001033037819 */ /* 0x000fe200000006ff */
[----:B------:R-:W-:Y:S01]  /*5e70*/  FFMA R9, R35, R0, R9 ;  /* 0x0000000023097223 */ /* 0x000fe20000000009 */
[----:B------:R-:W-:Y:S01]  /*5e80*/  LOP3.LUT R0, R49, 0xffff0000, RZ, 0xc0, !PT ;  /* 0xffff000031007812 */ /* 0x000fe200078ec0ff */
[----:B------:R-:W-:Y:S01]  /*5e90*/  FMUL R10, R33, R14 ;  /* 0x0000000e210a7220 */ /* 0x000fe20000400000 */
[----:B------:R-:W-:Y:S01]  /*5ea0*/  LOP3.LUT R4, R51, 0xffff0000, RZ, 0xc0, !PT ;  /* 0xffff000033047812 */ /* 0x000fe200078ec0ff */
[C---:B------:R-:W-:Y:S01]  /*5eb0*/  FMUL R15, R33.reuse, R15 ;  /* 0x0000000f210f7220 */ /* 0x040fe20000400000 */
[----:B------:R-:W-:Y:S01]  /*5ec0*/  FMUL R12, R33, R16 ;  /* 0x00000010210c7220 */ /* 0x000fe20000400000 */
[C---:B------:R-:W-:Y:S01]  /*5ed0*/  FFMA R10, R35.reuse, R2, R10 ;  /* 0x00000002230a7223 */ /* 0x040fe2000000000a */
[C---:B------:R-:W-:Y:S01]  /*5ee0*/  LOP3.LUT R2, R50.reuse, 0xffff0000, RZ, 0xc0, !PT ;  /* 0xffff000032027812 */ /* 0x040fe200078ec0ff */
[----:B------:R-:W-:Y:S01]  /*5ef0*/  FFMA R15, R35, R0, R15 ;  /* 0x00000000230f7223 */ /* 0x000fe2000000000f */
[----:B------:R-:W-:Y:S01]  /*5f00*/  SHF.L.U32 R0, R50, 0x10, RZ ;  /* 0x0000001032007819 */ /* 0x000fe200000006ff */
[C---:B------:R-:W-:Y:S01]  /*5f10*/  FMUL R13, R33.reuse, R17 ;  /* 0x00000011210d7220 */ /* 0x040fe20000400000 */
[C---:B------:R-:W-:Y:S01]  /*5f20*/  FMUL R14, R33.reuse, R18 ;  /* 0x00000012210e7220 */ /* 0x040fe20000400000 */
[----:B------:R-:W-:Y:S01]  /*5f30*/  FMUL R19, R33, R19 ;  /* 0x0000001321137220 */ /* 0x000fe20000400000 */
[----:B------:R-:W-:Y:S01]  /*5f40*/  LEA R5, R5, R64, 0xb ;  /* 0x0000004005057211 */ /* 0x000fe200078e58ff */
[C---:B------:R-:W-:Y:S01]  /*5f50*/  FFMA R12, R35.reuse, R0, R12 ;  /* 0x00000000230c7223 */ /* 0x040fe2000000000c */
[C---:B------:R-:W-:Y:S01]  /*5f60*/  FFMA R13, R35.reuse, R2, R13 ;  /* 0x00000002230d7223 */ /* 0x040fe2000000000d */
[C---:B------:R-:W-:Y:S01]  /*5f70*/  FFMA R14, R35.reuse, R3, R14 ;  /* 0x00000003230e7223 */ /* 0x040fe2000000000e */
[----:B------:R-:W-:Y:S01]  /*5f80*/  FFMA R19, R35, R4, R19 ;  /* 0x0000000423137223 */ /* 0x000fe20000000013 */
[----:B------:R-:W-:Y:S02]  /*5f90*/  F2FP.BF16.F32.PACK_AB R39, R11, R6 ;  /* 0x000000060b27723e */ /* 0x000fe400000010ff */
[----:B------:R-:W-:Y:S02]  /*5fa0*/  LEA R5, R5, UR48, 0x1 ;  /* 0x0000003005057c11 */ /* 0x000fe4000f8e08ff */
[----:B------:R-:W-:Y:S02]  /*5fb0*/  F2FP.BF16.F32.PACK_AB R8, R9, R8 ;  /* 0x000000080908723e */ /* 0x000fe400000010ff */
[----:B------:R-:W-:Y:S01]  /*5fc0*/  F2FP.BF16.F32.PACK_AB R9, R15, R10 ;  /* 0x0000000a0f09723e */ /* 0x000fe200000010ff */
[----:B------:R1:W-:Y:S01]  /*5fd0*/  STSM.16.M88.4 [R5+0x200], R36 ;  /* 0x0002002405007844 */ /* 0x0003e20000000200 */
[----:B------:R-:W-:Y:S02]  /*5fe0*/  F2FP.BF16.F32.PACK_AB R10, R13, R12 ;  /* 0x0000000c0d0a723e */ /* 0x000fe400000010ff */
[----:B------:R-:W-:Y:S02]  /*5ff0*/  F2FP.BF16.F32.PACK_AB R11, R19, R14 ;  /* 0x0000000e130b723e */ /* 0x000fe400000010ff */
[----:B------:R-:W-:Y:S05]  /*6000*/  IADD3 R0, PT, PT, R75, 0x200, R5 ;  /* 0x000002004b007810 */ /* 0x000fea0007ffe005 */
[----:B------:R1:W-:Y:S01]  /*6010*/  STSM.16.M88.4 [R0], R8 ;  /* 0x0000000800007844 */ /* 0x0003e20000000200 */
[----:B------:R-:W-:Y:S01]  /*6020*/  @!PT LDS RZ, [RZ] ;  /* 0x00000000fffff984 */ /* 0x000fe20000000800 */
[----:B------:R-:W-:Y:S01]  /*6030*/  @!PT LDS RZ, [RZ] ;  /* 0x00000000fffff984 */ /* 0x000fe20000000800 */
[----:B------:R-:W-:Y:S01]  /*6040*/  @!PT LDS RZ, [RZ] ;  /* 0x00000000fffff984 */ /* 0x000fe20000000800 */
[----:B------:R-:W-:Y:S01]  /*6050*/  @!PT LDS RZ, [RZ] ;  /* 0x00000000fffff984 */ /* 0x000fe20000000800 */
[----:B------:R2:W-:Y:S07]  /*6060*/  MEMBAR.ALL.CTA ;  /* 0x0000000000007992 */ /* 0x0005ee0000008000 */
[----:B--2---:R-:W2:Y:S02]  /*6070*/  FENCE.VIEW.ASYNC.S ;  /* 0x00000000000073c6 */ /* 0x004ea40000000000 */
[----:B--2---:R-:W-:Y:S06]  /*6080*/  BAR.SYNC.DEFER_BLOCKING 0x1, 0x80 ;  /* 0x0042000000007b1d */ /* 0x004fec0000010000 */
[----:B------:R-:W-:Y:S05]  /*6090*/  @P0 BRA `(.L_x_97) ;  /* 0x00000000001c0947 */ /* 0x000fea0003800000 */
[----:B------:R-:W-:Y:S02]  /*60a0*/  UIADD3 UR6, UP0, UPT, UR54, 0x680, URZ ;  /* 0x0000068036067890 */ /* 0x000fe4000ff1e0ff */
[----:B------:R-:W-:Y:S02]  /*60b0*/  ULEA UR4, UR56, UR48, 0xc ;  /* 0x0000003038047291 */ /* 0x000fe4000f8e60ff */
[----:B------:R-:W-:Y:S02]  /*60c0*/  UIADD3.X UR7, UPT, UPT, URZ, UR55, URZ, UP0, !UPT ;  /* 0x00000037ff077290 */ /* 0x000fe400087fe4ff */
[----:B------:R-:W-:Y:S01]  /*60d0*/  UIADD3 UR40, UPT, UPT, UR4, 0x200, URZ ;  /* 0x0000020004287890 */ /* 0x000fe2000fffe0ff */
[----:B------:R-:W-:Y:S08]  /*60e0*/  UMOV UR43, UR36 ;  /* 0x00000024002b7c82 */ /* 0x000ff00008000000 */
[----:B------:R2:W-:Y:S02]  /*60f0*/  UTMASTG.3D [UR40], [UR6] ;  /* 0x00000028060073b5 */ /* 0x0005e40008010000 */
[----:B--2---:R0:W-:Y:S02]  /*6100*/  UTMACMDFLUSH ;  /* 0x00000000000079b7 */ /* 0x0041e40000000000 */
.L_x_97:
[----:B------:R-:W-:Y:S05]  /*6110*/  BSYNC.RECONVERGENT B0 ;  /* 0x0000000000007941 */ /* 0x000fea0003800200 */
.L_x_96:
[----:B------:R-:W-:Y:S01]  /*6120*/  UIADD3 UR40, UPT, UPT, UR56, 0x1, URZ ;  /* 0x0000000138287890 */ /* 0x000fe2000fffe0ff */
[----:B------:R-:W-:Y:S03]  /*6130*/  BSSY.RECONVERGENT B0, `(.L_x_98) ;  /* 0x0000005000007945 */ /* 0x000fe60003800200 */
[----:B------:R-:W-:Y:S04]  /*6140*/  UISETP.NE.AND UP0, UPT, UR40, 0x3, UPT ;  /* 0x000000032800788c */ /* 0x000fe8000bf05270 */
[----:B------:R-:W-:Y:S01]  /*6150*/  USEL UR43, UR40, URZ, UP0 ;  /* 0x000000ff282b7287 */ /* 0x000fe20008000000 */
[----:B------:R-:W-:Y:S11]  /*6160*/  @P0 BRA `(.L_x_99) ;  /* 0x0000000000040947 */ /* 0x000ff60003800000 */
[----:B------:R-:W-:Y:S04]  /*6170*/  DEPBAR.LE SB0, 0x1 ;  /* 0x000080400000791a */ /* 0x000fe80000000000 */
.L_x_99:
[----:B------:R-:W-:Y:S05]  /*6180*/  BSYNC.RECONVERGENT B0 ;  /* 0x0000000000007941 */ /* 0x000fea0003800200 */
.L_x_98:
[----:B------:R-:W-:Y:S01]  /*6190*/  BAR.SYNC.DEFER_BLOCKING 0x1, 0x80 ;  /* 0x0042000000007b1d */ /* 0x000fe20000010000 */
[----:B------:R-:W-:Y:S01]  /*61a0*/  ISETP.NE.AND P1, PT, R74, RZ, PT ;  /* 0x000000ff4a00720c */ /* 0x000fe20003f25270 */
[----:B------:R-:W-:Y:S01]  /*61b0*/  UISETP.NE.AND UP0, UPT, UR50, URZ, UPT ;  /* 0x000000ff3200728c */ /* 0x000fe2000bf05270 */
[----:B------:R-:W-:Y:S11]  /*61c0*/  LEA R2, R46, UR48, 0x3 ;  /* 0x000000302e027c11 */ /* 0x000ff6000f8e18ff */
[----:B------:R-:W-:Y:S01]  /*61d0*/  @P1 SHF.L.U32 R3, R45, 0x1f, RZ ;  /* 0x0000001f2d031819 */ /* 0x000fe200000006ff */
[----:B------:R-:W-:Y:S06]  /*61e0*/  BRA.U !UP0, `(.L_x_100) ;  /* 0x0000000108247547 */ /* 0x000fec000b800000 */
[----:B------:R-:W-:Y:S01]  /*61f0*/  IMAD.U32 R4, RZ, RZ, UR49 ;  /* 0x00000031ff047e24 */ /* 0x000fe2000f8e00ff */
[----:B-1----:R-:W-:Y:S01]  /*6200*/  MOV R0, UR37 ;  /* 0x0000002500007c02 */ /* 0x002fe20008000f00 */
[----:B------:R-:W-:Y:S03]  /*6210*/  UIADD3 UR49, UPT, UPT, UR49, 0x1, URZ ;  /* 0x0000000131317890 */ /* 0x000fe6000fffe0ff */
[----:B------:R-:W-:Y:S01]  /*6220*/  @P1 LEA R4, R4, UR48, 0x3 ;  /* 0x0000003004041c11 */ /* 0x000fe2000f8e18ff */
[----:B------:R-:W-:Y:S04]  /*6230*/  UISETP.NE.AND UP0, UPT, UR49, 0x3, UPT ;  /* 0x000000033100788c */ /* 0x000fe8000bf05270 */
[----:B------:R-:W-:Y:S01]  /*6240*/  @P1 VIADD R4, R4, 0x78 ;  /* 0x0000007804041836 */ /* 0x000fe20000000000 */
[----:B------:R-:W-:Y:S04]  /*6250*/  USEL UR49, UR49, URZ, UP0 ;  /* 0x000000ff31317287 */ /* 0x000fe80008000000 */
[----:B------:R-:W-:Y:S04]  /*6260*/  @P1 PRMT R0, R0, 0x654, R4 ;  /* 0x0000065400001816 */ /* 0x000fe80000000004 */
[----:B------:R2:W-:Y:S04]  /*6270*/  @P1 SYNCS.ARRIVE.TRANS64.RED.A1T0 RZ, [R0+URZ], RZ ;  /* 0x000000ff00ff19a7 */ /* 0x0005e800081004ff */
.L_x_100:
[----:B------:R-:W3:Y:S01]  /*6280*/  @P1 SYNCS.PHASECHK.TRANS64.TRYWAIT P0, [R2+URZ+0x60], R3 ;  /* 0x00006003020015a7 */ /* 0x000ee200080011ff */
[----:B------:R-:W-:Y:S01]  /*6290*/  BSSY B1, `(.L_x_101) ;  /* 0x0000013000017945 */ /* 0x000fe20003800000 */
[----:B---3--:R-:W-:Y:S03]  /*62a0*/  @P1 SEL R47, RZ, 0x1, !P0 ;  /* 0x00000001ff2f1807 */ /* 0x008fe60004000000 */
[----:B------:R-:W-:Y:S05]  /*62b0*/  @!P1 BRA `(.L_x_102) ;  /* 0x0000000000409947 */ /* 0x000fea0003800000 */
[----:B------:R-:W-:Y:S01]  /*62c0*/  ISETP.NE.AND P1, PT, R76, RZ, PT ;  /* 0x000000ff4c00720c */ /* 0x000fe20003f25270 */
[----:B------:R-:W-:Y:S01]  /*62d0*/  BSSY B0, `(.L_x_103) ;  /* 0x0000009000007945 */ /* 0x000fe20003800000 */
[----:B------:R-:W-:Y:S11]  /*62e0*/  ISETP.NE.AND P0, PT, R47, RZ, PT ;  /* 0x000000ff2f00720c */ /* 0x000ff60003f05270 */
[----:B------:R-:W-:Y:S05]  /*62f0*/  @P1 IMAD R3, R46, 0x800, R64 ;  /* 0x000008002e031824 */ /* 0x000fea00078e0240 */
[----:B------:R-:W-:Y:S05]  /*6300*/  @P1 LEA R3, R3, UR48, 0x1 ;  /* 0x0000003003031c11 */ /* 0x000fea000f8e08ff */
[----:B-12---:R-:W-:Y:S01]  /*6310*/  @P1 IMAD.IADD R0, R75, 0x1, R3 ;  /* 0x000000014b001824 */ /* 0x006fe200078e0203 */
[----:B------:R-:W-:Y:S06]  /*6320*/  @P0 BRA `(.L_x_104) ;  /* 0x00000000000c0947 */ /* 0x000fec0003800000 */
[----:B------:R-:W-:Y:S04]  /*6330*/  SHF.L.U32 R45, R45, 0x1f, RZ ;  /* 0x0000001f2d2d7819 */ /* 0x000fe800000006ff */
[----:B------:R-:W1:Y:S02]  /*6340*/  SYNCS.PHASECHK.TRANS64.TRYWAIT P0, [R2+URZ+0x60], R45 ;  /* 0x0000602d020075a7 */ /* 0x000e6400080011ff */
[----:B-1----:R-:W-:Y:S05]  /*6350*/  @!P0 BRA `(.L_x_105) ;  /* 0x00000014006c8947 */ /* 0x002fea0003800000 */
.L_x_104:
[----:B------:R-:W-:Y:S05]  /*6360*/  BSYNC B0 ;  /* 0x0000000000007941 */ /* 0x000fea0003800000 */
.L_x_103:
[----:B------:R-:W-:Y:S11]  /*6370*/  ISETP.NE.AND P0, PT, R76, RZ, PT ;  /* 0x000000ff4c00720c */ /* 0x000ff60003f05270 */
[----:B------:R-:W-:Y:S02]  /*6380*/  @!UPT UIADD3 URZ, UPT, UPT, URZ, URZ, URZ ;  /* 0x000000fffffff290 */ /* 0x000fe4000fffe0ff */
[----:B------:R-:W-:Y:S05]  /*6390*/  @P0 WARPSYNC.ALL ;  /* 0x0000000000000948 */ /* 0x000fea0003800000 */
[----:B------:R3:W4:Y:S04]  /*63a0*/  @P0 LDSM.16.M88.4 R40, [R3+0x200] ;  /* 0x000200000328083b */ /* 0x0007280000000200 */
[----:B------:R3:W2:Y:S02]  /*63b0*/  @P0 LDSM.16.M88.4 R48, [R0+0x200] ;  /* 0x000200000030083b */ /* 0x0006a40000000200 */
.L_x_102:
[----:B------:R-:W-:Y:S05]  /*63c0*/  BSYNC B1 ;  /* 0x0000000000017941 */ /* 0x000fea0003800000 */
.L_x_101:
[----:B-123--:R-:W-:Y:S05]  /*63d0*/  VIADD R0, R34, 0x20 ;  /* 0x0000002022007836 */ /* 0x00efea0000000000 */
[----:B------:R-:W-:Y:S04]  /*63e0*/  SHF.R.U32.HI R0, RZ, 0x15, R0 ;  /* 0x00000015ff007819 */ /* 0x000fe80000011600 */
[----:B------:R-:W-:Y:S11]  /*63f0*/  LOP3.LUT P0, RZ, R0, 0x3, R65, 0x48, !PT ;  /* 0x0000000300ff7812 */ /* 0x000ff60007804841 */
[----:B------:R-:W-:Y:S02]  /*6400*/  @!UPT UIADD3 URZ, UPT, UPT, URZ, URZ, URZ ;  /* 0x000000fffffff290 */ /* 0x000fe4000fffe0ff */
[----:B------:R-:W-:Y:S05]  /*6410*/  @!P0 BRA `(.L_x_106) ;  /* 0x0000000000408947 */ /* 0x000fea0003800000 */
[----:B------:R-:W1:Y:S01]  /*6420*/  LDCU.64 UR8, c[0x4][0x70] ;  /* 0x01000e00ff0877ac */ /* 0x000e620008000a00 */
[----:B------:R-:W-:Y:S01]  /*6430*/  MOV R3, 0x0 ;  /* 0x0000000000037802 */ /* 0x000fe20000000f00 */
[----:B------:R-:W-:Y:S02]  /*6440*/  HFMA2 R12, -RZ, RZ, 0, 5.9604644775390625e-08 ;  /* 0x00000001ff0c7431 */ /* 0x000fe400000001ff */
[----:B------:R-:W-:Y:S02]  /*6450*/  IMAD.MOV.U32 R8, RZ, RZ, 0x192 ;  /* 0x00000192ff087424 */ /* 0x000fe400078e00ff */
[----:B------:R-:W-:Y:S01]  /*6460*/  IMAD.MOV.U32 R13, RZ, RZ, RZ ;  /* 0x000000ffff0d7224 */ /* 0x000fe200078e00ff */
[----:B------:R-:W2:Y:S01]  /*6470*/  LDCU.64 UR6, c[0x4][0x78] ;  /* 0x01000f00ff0677ac */ /* 0x000ea20008000a00 */
[----:B------:R-:W3:Y:S01]  /*6480*/  LDC.64 R2, c[0x4][R3] ;  /* 0x0100000003027b82 */ /* 0x000ee20000000a00 */
[----:B------:R-:W5:Y:S01]  /*6490*/  LDCU.64 UR4, c[0x4][0x10] ;  /* 0x01000200ff0477ac */ /* 0x000f620008000a00 */
[----:B-1----:R-:W-:Y:S01]  /*64a0*/  MOV R5, UR9 ;  /* 0x0000000900057c02 */ /* 0x002fe20008000f00 */
[----:B------:R-:W-:Y:S01]  /*64b0*/  IMAD.U32 R4, RZ, RZ, UR8 ;  /* 0x00000008ff047e24 */ /* 0x000fe2000f8e00ff */
[----:B--2---:R-:W-:Y:S01]  /*64c0*/  MOV R7, UR7 ;  /* 0x0000000700077c02 */ /* 0x004fe20008000f00 */
[----:B------:R-:W-:Y:S01]  /*64d0*/  IMAD.U32 R6, RZ, RZ, UR6 ;  /* 0x00000006ff067e24 */ /* 0x000fe2000f8e00ff */
[----:B-----5:R-:W-:Y:S01]  /*64e0*/  MOV R11, UR5 ;  /* 0x00000005000b7c02 */ /* 0x020fe20008000f00 */
[----:B------:R-:W-:Y:S02]  /*64f0*/  IMAD.U32 R10, RZ, RZ, UR4 ;  /* 0x00000004ff0a7e24 */ /* 0x000fe4000f8e00ff */
[----:B------:R-:W-:Y:S07]  /*6500*/  LEPC R20, `(.L_x_106) ;  /* 0x000000001014794e */ /* 0x000fee0000000000 */
[----:B---34-:R-:W-:Y:S05]  /*6510*/  CALL.ABS.NOINC R2 ;  /* 0x0000000002007343 */ /* 0x018fea0003c00000 */
.L_x_106:
[----:B------:R-:W-:Y:S01]  /*6520*/  ISETP.NE.AND P0, PT, R70, RZ, PT ;  /* 0x000000ff4600720c */ /* 0x000fe20003f05270 */
[----:B------:R-:W-:Y:S05]  /*6530*/  WARPSYNC.ALL ;  /* 0x0000000000007948 */ /* 0x000fea0003800000 */
[----:B------:R-:W-:Y:S01]  /*6540*/  R2UR UR4, R34 ;  /* 0x00000000220472ca */ /* 0x000fe200000e0000 */
[----:B------:R-:W-:Y:S01]  /*6550*/  BSSY.RECONVERGENT B0, `(.L_x_107) ;  /* 0x0000056000007945 */ /* 0x000fe20003800200 */
[C---:B----4-:R-:W-:Y:S02]  /*6560*/  SHF.L.U32 R20, R40.reuse, 0x10, RZ ;  /* 0x0000001028147819 */ /* 0x050fe400000006ff */
[----:B------:R-:W-:Y:S02]  /*6570*/  LOP3.LUT R21, R40, 0xffff0000, RZ, 0xc0, !PT ;  /* 0xffff000028157812 */ /* 0x000fe400078ec0ff */
[C---:B------:R-:W-:Y:S02]  /*6580*/  SHF.L.U32 R34, R41.reuse, 0x10, RZ ;  /* 0x0000001029227819 */ /* 0x040fe400000006ff */
[----:B------:R-:W-:Y:S02]  /*6590*/  R2UR UR5, R44 ;  /* 0x000000002c0572ca */ /* 0x000fe400000e0000 */
[----:B------:R-:W-:Y:S02]  /*65a0*/  LOP3.LUT R36, R41, 0xffff0000, RZ, 0xc0, !PT ;  /* 0xffff000029247812 */ /* 0x000fe400078ec0ff */
[C---:B------:R-:W-:Y:S01]  /*65b0*/  SHF.L.U32 R37, R42.reuse, 0x10, RZ ;  /* 0x000000102a257819 */ /* 0x040fe200000006ff */
[----:B------:R-:W1:Y:S01]  /*65c0*/  LDTM.16dp256bit.x4 R4, tmem[UR4+0x20] ;  /* 0x00002004000479ee */ /* 0x000e620008120000 */
[----:B------:R-:W-:Y:S01]  /*65d0*/  LOP3.LUT R38, R42, 0xffff0000, RZ, 0xc0, !PT ;  /* 0xffff00002a267812 */ /* 0x000fe200078ec0ff */
[----:B------:R-:W-:Y:S01]  /*65e0*/  NOP ;  /* 0x0000000000007918 */ /* 0x000fe20000000000 */
[C---:B------:R-:W-:Y:S02]  /*65f0*/  SHF.L.U32 R39, R43.reuse, 0x10, RZ ;  /* 0x000000102b277819 */ /* 0x040fe400000006ff */
[----:B------:R-:W-:Y:S02]  /*6600*/  LOP3.LUT R40, R43, 0xffff0000, RZ, 0xc0, !PT ;  /* 0xffff00002b287812 */ /* 0x000fe400078ec0ff */
[C---:B------:R-:W-:Y:S01]  /*6610*/  SHF.L.U32 R41, R48.reuse, 0x10, RZ ;  /* 0x0000001030297819 */ /* 0x040fe200000006ff */
[----:B------:R-:W-:Y:S01]  /*6620*/  UIADD3 UR5, UPT, UPT, UR5, 0xe0, URZ ;  /* 0x000000e005057890 */ /* 0x000fe2000fffe0ff */
[----:B------:R-:W-:Y:S02]  /*6630*/  LOP3.LUT R42, R48, 0xffff0000, RZ, 0xc0, !PT ;  /* 0xffff0000302a7812 */ /* 0x000fe400078ec0ff */
[C---:B------:R-:W-:Y:S01]  /*6640*/  SHF.L.U32 R43, R49.reuse, 0x10, RZ ;  /* 0x00000010312b7819 */ /* 0x040fe200000006ff */
[----:B------:R-:W-:Y:S01]  /*6650*/  UPRMT UR5, UR37, 0x654, UR5 ;  /* 0x0000065425057896 */ /* 0x000fe20008000005 */
[----:B------:R-:W-:Y:S02]  /*6660*/  LOP3.LUT R44, R49, 0xffff0000, RZ, 0xc0, !PT ;  /* 0xffff0000312c7812 */ /* 0x000fe400078ec0ff */
[C---:B------:R-:W-:Y:S02]  /*6670*/  SHF.L.U32 R45, R50.reuse, 0x10, RZ ;  /* 0x00000010322d7819 */ /* 0x040fe400000006ff */
[----:B------:R-:W-:Y:S02]  /*6680*/  LOP3.LUT R46, R50, 0xffff0000, RZ, 0xc0, !PT ;  /* 0xffff0000322e7812 */ /* 0x000fe400078ec0ff */
[C---:B------:R-:W-:Y:S02]  /*6690*/  SHF.L.U32 R47, R51.reuse, 0x10, RZ ;  /* 0x00000010332f7819 */ /* 0x040fe400000006ff */
[----:B-1----:R-:W-:Y:S01]  /*66a0*/  SYNCS.ARRIVE.TRANS64.RED.A1T0 RZ, [UR5], RZ ;  /* 0x000000ffffff79a7 */ /* 0x002fe20008100405 */
[----:B------:R-:W-:Y:S01]  /*66b0*/  LOP3.LUT R48, R51, 0xffff0000, RZ, 0xc0, !PT ;  /* 0xffff000033307812 */ /* 0x000fe200078ec0ff */
[C---:B------:R-:W-:Y:S01]  /*66c0*/  FMUL R4, R33.reuse, R4 ;  /* 0x0000000421047220 */ /* 0x040fe20000400000 */
[C---:B------:R-:W-:Y:S01]  /*66d0*/  FMUL R5, R33.reuse, R5 ;  /* 0x0000000521057220 */ /* 0x040fe20000400000 */
[C---:B------:R-:W-:Y:S01]  /*66e0*/  FMUL R6, R33.reuse, R6 ;  /* 0x0000000621067220 */ /* 0x040fe20000400000 */
[----:B------:R-:W-:Y:S01]  /*66f0*/  FMUL R7, R33, R7 ;  /* 0x0000000721077220 */ /* 0x000fe20000400000 */
[C---:B------:R-:W-:Y:S01]  /*6700*/  FFMA R4, R35.reuse, R20, R4 ;  /* 0x0000001423047223 */ /* 0x040fe20000000004 */
[C---:B------:R-:W-:Y:S01]  /*6710*/  FFMA R5, R35.reuse, R21, R5 ;  /* 0x0000001523057223 */ /* 0x040fe20000000005 */
[C---:B------:R-:W-:Y:S01]  /*6720*/  FFMA R6, R35.reuse, R34, R6 ;  /* 0x0000002223067223 */ /* 0x040fe20000000006 */
[----:B------:R-:W-:Y:S01]  /*6730*/  FFMA R7, R35, R36, R7 ;  /* 0x0000002423077223 */ /* 0x000fe20000000007 */
[C---:B------:R-:W-:Y:S01]  /*6740*/  FMUL R8, R33.reuse, R8 ;  /* 0x0000000821087220 */ /* 0x040fe20000400000 */
[----:B------:R-:W-:Y:S01]  /*6750*/  FMUL R9, R33, R9 ;  /* 0x0000000921097220 */ /* 0x000fe20000400000 */
[----:B------:R-:W-:Y:S01]  /*6760*/  F2FP.BF16.F32.PACK_AB R4, R5, R4 ;  /* 0x000000040504723e */ /* 0x000fe200000010ff */
[----:B------:R-:W-:Y:S01]  /*6770*/  FMUL R10, R33, R10 ;  /* 0x0000000a210a7220 */ /* 0x000fe20000400000 */
[----:B------:R-:W-:Y:S01]  /*6780*/  F2FP.BF16.F32.PACK_AB R5, R7, R6 ;  /* 0x000000060705723e */ /* 0x000fe200000010ff */
[C---:B------:R-:W-:Y:S01]  /*6790*/  FFMA R8, R35.reuse, R37, R8 ;  /* 0x0000002523087223 */ /* 0x040fe20000000008 */
[----:B------:R-:W-:Y:S01]  /*67a0*/  FFMA R9, R35, R38, R9 ;  /* 0x0000002623097223 */ /* 0x000fe20000000009 */
[C---:B------:R-:W-:Y:S01]  /*67b0*/  FMUL R11, R33.reuse, R11 ;  /* 0x0000000b210b7220 */ /* 0x040fe20000400000 */
[C---:B------:R-:W-:Y:S01]  /*67c0*/  FMUL R0, R33.reuse, R12 ;  /* 0x0000000c21007220 */ /* 0x040fe20000400000 */
[----:B------:R-:W-:Y:S01]  /*67d0*/  FMUL R2, R33, R13 ;  /* 0x0000000d21027220 */ /* 0x000fe20000400000 */
[----:B------:R-:W-:Y:S01]  /*67e0*/  FFMA R10, R35, R39, R10 ;  /* 0x00000027230a7223 */ /* 0x000fe2000000000a */
[----:B------:R-:W-:Y:S01]  /*67f0*/  FMUL R3, R33, R14 ;  /* 0x0000000e21037220 */ /* 0x000fe20000400000 */
[----:B------:R-:W-:Y:S01]  /*6800*/  F2FP.BF16.F32.PACK_AB R6, R9, R8 ;  /* 0x000000080906723e */ /* 0x000fe200000010ff */
[----:B------:R-:W-:Y:S01]  /*6810*/  FFMA R11, R35, R40, R11 ;  /* 0x00000028230b7223 */ /* 0x000fe2000000000b */
[C---:B------:R-:W-:Y:S01]  /*6820*/  FMUL R15, R33.reuse, R15 ;  /* 0x0000000f210f7220 */ /* 0x040fe20000400000 */
[----:B------:R-:W-:Y:S01]  /*6830*/  FMUL R12, R33, R16 ;  /* 0x00000010210c7220 */ /* 0x000fe20000400000 */
[----:B------:R-:W-:Y:S01]  /*6840*/  FFMA R0, R35, R41, R0 ;  /* 0x0000002923007223 */ /* 0x000fe20000000000 */
[----:B------:R-:W-:Y:S01]  /*6850*/  MOV R8, UR43 ;  /* 0x0000002b00087c02 */ /* 0x000fe20008000f00 */
[----:B------:R-:W-:Y:S01]  /*6860*/  FMUL R13, R33, R17 ;  /* 0x00000011210d7220 */ /* 0x000fe20000400000 */
[----:B------:R-:W-:Y:S01]  /*6870*/  FFMA R2, R35, R42, R2 ;  /* 0x0000002a23027223 */ /* 0x000fe20000000002 */
[----:B------:R-:W-:Y:S01]  /*6880*/  FMUL R14, R33, R18 ;  /* 0x00000012210e7220 */ /* 0x000fe20000400000 */
[C---:B------:R-:W-:Y:S01]  /*6890*/  FFMA R3, R35.reuse, R43, R3 ;  /* 0x0000002b23037223 */ /* 0x040fe20000000003 */
[----:B------:R-:W-:Y:S01]  /*68a0*/  FFMA R15, R35, R44, R15 ;  /* 0x0000002c230f7223 */ /* 0x000fe2000000000f */
[----:B------:R-:W-:Y:S01]  /*68b0*/  FMUL R19, R33, R19 ;  /* 0x0000001321137220 */ /* 0x000fe20000400000 */
[C---:B------:R-:W-:Y:S01]  /*68c0*/  FFMA R12, R35.reuse, R45, R12 ;  /* 0x0000002d230c7223 */ /* 0x040fe2000000000c */
[----:B------:R-:W-:Y:S01]  /*68d0*/  LEA R8, R8, R64, 0xb ;  /* 0x0000004008087211 */ /* 0x000fe200078e58ff */
        /* <DEDUP_REMOVED lines=22> */
[----:B------:R-:W-:Y:S02]  /*6a40*/  UIADD3 UR5, UPT, UPT, UR41, 0x20, URZ ;  /* 0x0000002029057890 */ /* 0x000fe4000fffe0ff */
[----:B------:R-:W-:Y:S02]  /*6a50*/  UIADD3 UR4, UPT, UPT, UR10, 0x200, URZ ;  /* 0x000002000a047890 */ /* 0x000fe4000fffe0ff */
[----:B------:R-:W-:Y:S01]  /*6a60*/  UIADD3.X UR9, UPT, UPT, URZ, UR55, URZ, UP0, !UPT ;  /* 0x00000037ff097290 */ /* 0x000fe200087fe4ff */
[----:B------:R-:W-:Y:S01]  /*6a70*/  UMOV UR6, UR42 ;  /* 0x0000002a00067c82 */ /* 0x000fe20008000000 */
[----:B------:R-:W-:Y:S07]  /*6a80*/  UMOV UR7, UR36 ;  /* 0x0000002400077c82 */ /* 0x000fee0008000000 */
[----:B------:R2:W-:Y:S02]  /*6a90*/  UTMASTG.3D [UR4], [UR8] ;  /* 0x00000004080073b5 */ /* 0x0005e40008010000 */
[----:B--2---:R0:W-:Y:S02]  /*6aa0*/  UTMACMDFLUSH ;  /* 0x00000000000079b7 */ /* 0x0041e40000000000 */
.L_x_108:
[----:B------:R-:W-:Y:S05]  /*6ab0*/  BSYNC.RECONVERGENT B0 ;  /* 0x0000000000007941 */ /* 0x000fea0003800200 */
.L_x_107:
[----:B------:R-:W-:Y:S01]  /*6ac0*/  UIADD3 UR43, UPT, UPT, UR43, 0x1, URZ ;  /* 0x000000012b2b7890 */ /* 0x000fe2000fffe0ff */
[----:B------:R-:W-:Y:S03]  /*6ad0*/  BSSY.RECONVERGENT B0, `(.L_x_109) ;  /* 0x0000008000007945 */ /* 0x000fe60003800200 */
[----:B------:R-:W-:Y:S04]  /*6ae0*/  UISETP.NE.AND UP0, UPT, UR43, 0x3, UPT ;  /* 0x000000032b00788c */ /* 0x000fe8000bf05270 */
[----:B------:R-:W-:Y:S02]  /*6af0*/  UISETP.EQ.XOR UP1, UPT, UR40, 0x3, !UP0 ;  /* 0x000000032800788c */ /* 0x000fe4000c722a70 */
[----:B------:R-:W-:Y:S02]  /*6b00*/  USEL UR56, UR43, URZ, UP0 ;  /* 0x000000ff2b387287 */ /* 0x000fe40008000000 */
[----:B------:R-:W-:Y:S04]  /*6b10*/  USEL UR4, URZ, 0x1, !UP1 ;  /* 0x00000001ff047887 */ /* 0x000fe8000c800000 */
[----:B------:R-:W-:Y:S01]  /*6b20*/  ULOP3.LUT UR51, UR51, UR4, URZ, 0x3c, !UPT ;  /* 0x0000000433337292 */ /* 0x000fe2000f8e3cff */
[----:B------:R-:W-:Y:S11]  /*6b30*/  @P0 BRA `(.L_x_110) ;  /* 0x0000000000040947 */ /* 0x000ff60003800000 */
[----:B------:R-:W-:Y:S04]  /*6b40*/  DEPBAR.LE SB0, 0x1 ;  /* 0x000080400000791a */ /* 0x000fe80000000000 */
.L_x_110:
[----:B------:R-:W-:Y:S05]  /*6b50*/  BSYNC.RECONVERGENT B0 ;  /* 0x0000000000007941 */ /* 0x000fea0003800200 */
.L_x_109:
[----:B------:R-:W-:Y:S01]  /*6b60*/  BAR.SYNC.DEFER_BLOCKING 0x1, 0x80 ;  /* 0x0042000000007b1d */ /* 0x000fe20000010000 */
[----:B------:R-:W-:Y:S01]  /*6b70*/  UISETP.NE.AND UP0, UPT, UR50, -0x2, UPT ;  /* 0xfffffffe3200788c */ /* 0x000fe2000bf05270 */
[----:B------:R-:W-:Y:S08]  /*6b80*/  IADD3 R31, PT, PT, R31, 0x1, RZ ;  /* 0x000000011f1f7810 */ /* 0x000ff00007ffe0ff */
[----:B------:R-:W-:Y:S05]  /*6b90*/  BRA.U !UP0, `(.L_x_111) ;  /* 0x0000000108287547 */ /* 0x000fea000b800000 */
[----:B------:R-:W-:Y:S01]  /*6ba0*/  ISETP.NE.AND P0, PT, R74, RZ, PT ;  /* 0x000000ff4a00720c */ /* 0x000fe20003f05270 */
[----:B------:R-:W-:Y:S01]  /*6bb0*/  IMAD.U32 R2, RZ, RZ, UR49 ;  /* 0x00000031ff027e24 */ /* 0x000fe2000f8e00ff */
[----:B------:R-:W-:Y:S01]  /*6bc0*/  UIADD3 UR49, UPT, UPT, UR49, 0x1, URZ ;  /* 0x0000000131317890 */ /* 0x000fe2000fffe0ff */
[----:B------:R-:W-:Y:S03]  /*6bd0*/  IMAD.U32 R0, RZ, RZ, UR37 ;  /* 0x00000025ff007e24 */ /* 0x000fe6000f8e00ff */
[----:B------:R-:W-:Y:S04]  /*6be0*/  UISETP.NE.AND UP0, UPT, UR49, 0x3, UPT ;  /* 0x000000033100788c */ /* 0x000fe8000bf05270 */
[----:B------:R-:W-:Y:S03]  /*6bf0*/  USEL UR49, UR49, URZ, UP0 ;  /* 0x000000ff31317287 */ /* 0x000fe60008000000 */
[----:B------:R-:W-:Y:S05]  /*6c00*/  @P0 LEA R2, R2, UR48, 0x3 ;  /* 0x0000003002020c11 */ /* 0x000fea000f8e18ff */
[----:B------:R-:W-:Y:S05]  /*6c10*/  @P0 VIADD R2, R2, 0x78 ;  /* 0x0000007802020836 */ /* 0x000fea0000000000 */
[----:B------:R-:W-:Y:S04]  /*6c20*/  @P0 PRMT R0, R0, 0x654, R2 ;  /* 0x0000065400000816 */ /* 0x000fe80000000002 */
[----:B------:R2:W-:Y:S03]  /*6c30*/  @P0 SYNCS.ARRIVE.TRANS64.RED.A1T0 RZ, [R0+URZ], RZ ;  /* 0x000000ff00ff09a7 */ /* 0x0005e600081004ff */
.L_x_111:
[----:B------:R-:W-:Y:S01]  /*6c40*/  ISETP.NE.AND P2, PT, R71, RZ, PT ;  /* 0x000000ff4700720c */ /* 0x000fe20003f45270 */
[----:B------:R-:W-:Y:S01]  /*6c50*/  UIADD3 UR50, UPT, UPT, UR50, 0x2, URZ ;  /* 0x0000000232327890 */ /* 0x000fe2000fffe0ff */
[----:B------:R-:W-:Y:S01]  /*6c60*/  ISETP.NE.AND P0, PT, R73, 0x2, PT ;  /* 0x000000024900780c */ /* 0x000fe20003f05270 */
[----:B------:R-:W-:Y:S01]  /*6c70*/  IMAD.IADD R20, R29, 0x1, R58 ;  /* 0x000000011d147824 */ /* 0x000fe200078e023a */
[----:B------:R-:W-:Y:S01]  /*6c80*/  ISETP.NE.AND P1, PT, R31, 0x4, PT ;  /* 0x000000041f00780c */ /* 0x000fe20003f25270 */
[----:B------:R-:W-:Y:S01]  /*6c90*/  IMAD.IADD R21, R30, 0x1, R59 ;  /* 0x000000011e157824 */ /* 0x000fe200078e023b */
[----:B------:R-:W-:Y:S02]  /*6ca0*/  SEL R2, RZ, 0x1, P0 ;  /* 0x00000001ff027807 */ /* 0x000fe40000000000 */
[----:B--2---:R-:W-:Y:S02]  /*6cb0*/  SEL R0, RZ, 0x1, P1 ;  /* 0x00000001ff007807 */ /* 0x004fe40000800000 */
[----:B------:R-:W-:Y:S02]  /*6cc0*/  LOP3.LUT R67, R67, R2, RZ, 0x3c, !PT ;  /* 0x0000000243437212 */ /* 0x000fe400078e3cff */
[----:B------:R-:W-:Y:S02]  /*6cd0*/  LOP3.LUT R68, R68, R0, RZ, 0x3c, !PT ;  /* 0x0000000044447212 */ /* 0x000fe400078e3cff */
[----:B------:R-:W-:Y:S02]  /*6ce0*/  @P2 R2UR UR36, R66 ;  /* 0x00000000422422ca */ /* 0x000fe400000e0000 */
[----:B------:R-:W-:Y:S02]  /*6cf0*/  SEL R73, R73, RZ, P0 ;  /* 0x000000ff49497207 */ /* 0x000fe40000000000 */
[----:B------:R-:W-:Y:S01]  /*6d00*/  SEL R31, R31, RZ, P1 ;  /* 0x000000ff1f1f7207 */ /* 0x000fe20000800000 */
[----:B------:R-:W-:Y:S10]  /*6d10*/  @P2 BRA `(.L_x_112) ;  /* 0xffffffdc00e02947 */ /* 0x000ff4000383ffff */
[----:B------:R-:W-:-:S09]  /*6d20*/  UISETP.NE.AND UP0, UPT, UR53, URZ, UPT ;  /* 0x000000ff3500728c */ /* 0x000fd2000bf05270 */
[----:B------:R-:W-:Y:S05]  /*6d30*/  BRA.U !UP0, `(.L_x_113) ;  /* 0x0000000108487547 */ /* 0x000fea000b800000 */
[----:B------:R-:W2:Y:S02]  /*6d40*/  LDCU.64 UR4, c[0x0][0x890] ;  /* 0x00011200ff0477ac */ /* 0x000ea40008000a00 */
[----:B--2---:R-:W-:-:S04]  /*6d50*/  UISETP.NE.U32.AND UP0, UPT, UR4, URZ, UPT ;  /* 0x000000ff0400728c */ /* 0x004fc8000bf05070 */
[----:B------:R-:W-:-:S09]  /*6d60*/  UISETP.NE.AND.EX UP0, UPT, UR5, URZ, UPT, UP0 ;  /* 0x000000ff0500728c */ /* 0x000fd2000bf05300 */
[----:B------:R-:W-:Y:S05]  /*6d70*/  BRA.U UP0, `(.L_x_114) ;  /* 0x00000001000c7547 */ /* 0x000fea000b800000 */
[----:B------:R-:W-:-:S13]  /*6d80*/  FSETP.NEU.AND P0, PT, R35, RZ, PT ;  /* 0x000000ff2300720b */ /* 0x000fda0003f0d000 */
[----:B------:R-:W-:Y:S05]  /*6d90*/  @!P0 EXIT ;  /* 0x000000000000894d */ /* 0x000fea0003800000 */
[----:B------:R-:W-:Y:S05]  /*6da0*/  BRA `(.L_x_113) ;  /* 0x00000000002c7947 */ /* 0x000fea0003800000 */
.L_x_114:
[----:B------:R-:W-:Y:S01]  /*6db0*/  ISETP.NE.AND P0, PT, R72, RZ, PT ;  /* 0x000000ff4800720c */ /* 0x000fe20003f05270 */
[----:B------:R-:W-:-:S12]  /*6dc0*/  BSSY.RECONVERGENT B0, `(.L_x_113) ;  /* 0x0000009000007945 */ /* 0x000fd80003800200 */
[----:B------:R-:W-:Y:S05]  /*6dd0*/  @P0 BRA `(.L_x_115) ;  /* 0x0000000000140947 */ /* 0x000fea0003800000 */
[----:B------:R-:W2:Y:S02]  /*6de0*/  LDCU.64 UR4, c[0x0][0x888] ;  /* 0x00011100ff0477ac */ /* 0x000ea40008000a00 */
[----:B--2---:R-:W-:-:S04]  /*6df0*/  ISETP.NE.U32.AND P0, PT, RZ, UR4, PT ;  /* 0x00000004ff007c0c */ /* 0x004fc8000bf05070 */
[----:B------:R-:W-:-:S13]  /*6e00*/  ISETP.NE.AND.EX P0, PT, RZ, UR5, PT, P0 ;  /* 0x00000005ff007c0c */ /* 0x000fda000bf05300 */
[----:B------:R-:W-:Y:S05]  /*6e10*/  @!P0 EXIT ;  /* 0x000000000000894d */ /* 0x000fea0003800000 */
[----:B------:R-:W-:Y:S05]  /*6e20*/  BRA `(.L_x_116) ;  /* 0x0000000000087947 */ /* 0x000fea0003800000 */
.L_x_115:
[----:B------:R-:W-:-:S13]  /*6e30*/  FSETP.NEU.AND P0, PT, R35, RZ, PT ;  /* 0x000000ff2300720b */ /* 0x000fda0003f0d000 */
[----:B------:R-:W-:Y:S05]  /*6e40*/  @!P0 EXIT ;  /* 0x000000000000894d */ /* 0x000fea0003800000 */
.L_x_116:
[----:B------:R-:W-:Y:S05]  /*6e50*/  BSYNC.RECONVERGENT B0 ;  /* 0x0000000000007941 */ /* 0x000fea0003800200 */
.L_x_113:
[----:B------:R-:W-:Y:S01]  /*6e60*/  ULEA UR4, UR49, UR48, 0x3 ;  /* 0x0000003031047291 */ /* 0x000fe2000f8e18ff */
[----:B------:R-:W-:-:S04]  /*6e70*/  DEPBAR.LE SB0, 0x0 ;  /* 0x000080000000791a */ /* 0x000fc80000000000 */
[----:B------:R-:W-:-:S04]  /*6e80*/  UIADD3 UR4, UPT, UPT, UR4, 0x78, URZ ;  /* 0x0000007804047890 */ /* 0x000fc8000fffe0ff */
[----:B------:R-:W-:-:S09]  /*6e90*/  UPRMT UR4, UR37, 0x654, UR4 ;  /* 0x0000065425047896 */ /* 0x000fd20008000004 */
[----:B------:R-:W-:Y:S01]  /*6ea0*/  SYNCS.ARRIVE.TRANS64.RED.A1T0 RZ, [UR4], RZ ;  /* 0x000000ffffff79a7 */ /* 0x000fe20008100404 */
[----:B------:R-:W-:Y:S05]  /*6eb0*/  EXIT ;  /* 0x000000000000794d */ /* 0x000fea0003800000 */
.L_x_19:
[----:B--2---:R2:W1:Y:S02]  /*6ec0*/  SYNCS.PHASECHK.TRANS64.TRYWAIT P0, [R2+URZ+0x110], R3 ;  /* 0x00011003020075a7 */ /* 0x00446400080011ff */
[----:B-1----:R-:W-:Y:S05]  /*6ed0*/  @!P0 NANOSLEEP.SYNCS 0x989680 ;  /* 0x009896800000895d */ /* 0x002fea0003900000 */
[----:B------:R-:W1:Y:S02]  /*6ee0*/  @!P0 SYNCS.PHASECHK.TRANS64 P0, [R2+URZ+0x110], R3 ;  /* 0x00011003020085a7 */ /* 0x000e6400080010ff */
[----:B-1----:R-:W-:Y:S05]  /*6ef0*/  @!P0 BRA `(.L_x_19) ;  /* 0xfffffffc00f08947 */ /* 0x002fea000383ffff */
[----:B------:R-:W-:Y:S05]  /*6f00*/  BRA `(.L_x_117) ;  /* 0xffffffa400bc7947 */ /* 0x000fea000383ffff */
.L_x_22:
[----:B-1----:R-:W-:-:S07]  /*6f10*/  MOV R2, UR33 ;  /* 0x0000002100027c02 */ /* 0x002fce0008000f00 */
.L_x_118:
[----:B-1----:R1:W2:Y:S02]  /*6f20*/  SYNCS.PHASECHK.TRANS64.TRYWAIT P0, [R2+URZ+0x30], R4 ;  /* 0x00003004020075a7 */ /* 0x0022a400080011ff */
[----:B--2---:R-:W-:Y:S05]  /*6f30*/  @!P0 NANOSLEEP.SYNCS 0x989680 ;  /* 0x009896800000895d */ /* 0x004fea0003900000 */
[----:B------:R-:W2:Y:S02]  /*6f40*/  @!P0 SYNCS.PHASECHK.TRANS64 P0, [R2+URZ+0x30], R4 ;  /* 0x00003004020085a7 */ /* 0x000ea400080010ff */
[----:B--2---:R-:W-:Y:S05]  /*6f50*/  @!P0 BRA `(.L_x_118) ;  /* 0xfffffffc00f08947 */ /* 0x004fea000383ffff */
[----:B------:R-:W-:Y:S05]  /*6f60*/  BRA `(.L_x_21) ;  /* 0xffffffa8000c7947 */ /* 0x000fea000383ffff */
.L_x_28:
[----:B-1----:R-:W-:-:S07]  /*6f70*/  MOV R2, UR17 ;  /* 0x0000001100027c02 */ /* 0x002fce0008000f00 */
.L_x_119:
[----:B-1----:R1:W2:Y:S02]  /*6f80*/  SYNCS.PHASECHK.TRANS64.TRYWAIT P0, [R2+URZ+0x30], R4 ;  /* 0x00003004020075a7 */ /* 0x0022a400080011ff */
[----:B--2---:R-:W-:Y:S05]  /*6f90*/  @!P0 NANOSLEEP.SYNCS 0x989680 ;  /* 0x009896800000895d */ /* 0x004fea0003900000 */
[----:B------:R-:W2:Y:S02]  /*6fa0*/  @!P0 SYNCS.PHASECHK.TRANS64 P0, [R2+URZ+0x30], R4 ;  /* 0x00003004020085a7 */ /* 0x000ea400080010ff */
[----:B--2---:R-:W-:Y:S05]  /*6fb0*/  @!P0 BRA `(.L_x_119) ;  /* 0xfffffffc00f08947 */ /* 0x004fea000383ffff */
[----:B------:R-:W-:Y:S05]  /*6fc0*/  BRA `(.L_x_27) ;  /* 0xffffffa800b07947 */ /* 0x000fea000383ffff */
.L_x_32:
[----:B-1----:R1:W2:Y:S02]  /*6fd0*/  SYNCS.PHASECHK.TRANS64.TRYWAIT P0, [R2+URZ+0xa0], R3 ;  /* 0x0000a003020075a7 */ /* 0x0022a400080011ff */
[----:B--2---:R-:W-:Y:S05]  /*6fe0*/  @!P0 NANOSLEEP.SYNCS 0x989680 ;  /* 0x009896800000895d */ /* 0x004fea0003900000 */
[----:B------:R-:W2:Y:S02]  /*6ff0*/  @!P0 SYNCS.PHASECHK.TRANS64 P0, [R2+URZ+0xa0], R3 ;  /* 0x0000a003020085a7 */ /* 0x000ea400080010ff */
[----:B--2---:R-:W-:Y:S05]  /*7000*/  @!P0 BRA `(.L_x_32) ;  /* 0xfffffffc00f08947 */ /* 0x004fea000383ffff */
[----:B------:R-:W-:Y:S05]  /*7010*/  BRA `(.L_x_120) ;  /* 0xffffffac003c7947 */ /* 0x000fea000383ffff */
.L_x_36:
[----:B----4-:R-:W-:-:S07]  /*7020*/  MOV R0, UR5 ;  /* 0x0000000500007c02 */ /* 0x010fce0008000f00 */
.L_x_121:
[----:B-1----:R1:W2:Y:S02]  /*7030*/  SYNCS.PHASECHK.TRANS64.TRYWAIT P0, [R0+URZ], R2 ;  /* 0x00000002000075a7 */ /* 0x0022a400080011ff */
[----:B--2---:R-:W-:Y:S05]  /*7040*/  @!P0 NANOSLEEP.SYNCS 0x989680 ;  /* 0x009896800000895d */ /* 0x004fea0003900000 */
[----:B------:R-:W2:Y:S02]  /*7050*/  @!P0 SYNCS.PHASECHK.TRANS64 P0, [R0+URZ], R2 ;  /* 0x00000002000085a7 */ /* 0x000ea400080010ff */
[----:B--2---:R-:W-:Y:S05]  /*7060*/  @!P0 BRA `(.L_x_121) ;  /* 0xfffffffc00f08947 */ /* 0x004fea000383ffff */
[----:B------:R-:W-:Y:S05]  /*7070*/  BRA `(.L_x_122) ;  /* 0xffffffb000ac7947 */ /* 0x000fea000383ffff */
.L_x_37:
[----:B----4-:R-:W-:-:S07]  /*7080*/  MOV R0, UR5 ;  /* 0x0000000500007c02 */ /* 0x010fce0008000f00 */
.L_x_123:
[----:B-1----:R1:W2:Y:S02]  /*7090*/  SYNCS.PHASECHK.TRANS64.TRYWAIT P0, [R0+URZ], R3 ;  /* 0x00000003000075a7 */ /* 0x0022a400080011ff */
[----:B--2---:R-:W-:Y:S05]  /*70a0*/  @!P0 NANOSLEEP.SYNCS 0x989680 ;  /* 0x009896800000895d */ /* 0x004fea0003900000 */
[----:B------:R-:W2:Y:S02]  /*70b0*/  @!P0 SYNCS.PHASECHK.TRANS64 P0, [R0+URZ], R3 ;  /* 0x00000003000085a7 */ /* 0x000ea400080010ff */
[----:B--2---:R-:W-:Y:S05]  /*70c0*/  @!P0 BRA `(.L_x_123) ;  /* 0xfffffffc00f08947 */ /* 0x004fea000383ffff */
[----:B------:R-:W-:Y:S05]  /*70d0*/  BRA `(.L_x_124) ;  /* 0xffffffb000b87947 */ /* 0x000fea000383ffff */
.L_x_38:
[----:B----4-:R-:W-:-:S07]  /*70e0*/  MOV R0, UR5 ;  /* 0x0000000500007c02 */ /* 0x010fce0008000f00 */
.L_x_125:
[----:B-1----:R1:W2:Y:S02]  /*70f0*/  SYNCS.PHASECHK.TRANS64.TRYWAIT P0, [R0+URZ], R3 ;  /* 0x00000003000075a7 */ /* 0x0022a400080011ff */
[----:B--2---:R-:W-:Y:S05]  /*7100*/  @!P0 NANOSLEEP.SYNCS 0x989680 ;  /* 0x009896800000895d */ /* 0x004fea0003900000 */
[----:B------:R-:W2:Y:S02]  /*7110*/  @!P0 SYNCS.PHASECHK.TRANS64 P0, [R0+URZ], R3 ;  /* 0x00000003000085a7 */ /* 0x000ea400080010ff */
[----:B--2---:R-:W-:Y:S05]  /*7120*/  @!P0 BRA `(.L_x_125) ;  /* 0xfffffffc00f08947 */ /* 0x004fea000383ffff */
[----:B------:R-:W-:Y:S05]  /*7130*/  BRA `(.L_x_126) ;  /* 0xffffffb000c47947 */ /* 0x000fea000383ffff */
.L_x_39:
[----:B----4-:R-:W-:-:S07]  /*7140*/  MOV R0, UR5 ;  /* 0x0000000500007c02 */ /* 0x010fce0008000f00 */
.L_x_127:
[----:B-1----:R1:W2:Y:S02]  /*7150*/  SYNCS.PHASECHK.TRANS64.TRYWAIT P0, [R0+URZ], R3 ;  /* 0x00000003000075a7 */ /* 0x0022a400080011ff */
[----:B--2---:R-:W-:Y:S05]  /*7160*/  @!P0 NANOSLEEP.SYNCS 0x989680 ;  /* 0x009896800000895d */ /* 0x004fea0003900000 */
[----:B------:R-:W2:Y:S02]  /*7170*/  @!P0 SYNCS.PHASECHK.TRANS64 P0, [R0+URZ], R3 ;  /* 0x00000003000085a7 */ /* 0x000ea400080010ff */
[----:B--2---:R-:W-:Y:S05]  /*7180*/  @!P0 BRA `(.L_x_127) ;  /* 0xfffffffc00f08947 */ /* 0x004fea000383ffff */
[----:B------:R-:W-:Y:S05]  /*7190*/  BRA `(.L_x_128) ;  /* 0xffffffb000d07947 */ /* 0x000fea000383ffff */
.L_x_40:
[----:B----4-:R-:W-:-:S07]  /*71a0*/  MOV R0, UR5 ;  /* 0x0000000500007c02 */ /* 0x010fce0008000f00 */
.L_x_129:
[----:B-1----:R1:W2:Y:S02]  /*71b0*/  SYNCS.PHASECHK.TRANS64.TRYWAIT P0, [R0+URZ], R3 ;  /* 0x00000003000075a7 */ /* 0x0022a400080011ff */
[----:B--2---:R-:W-:Y:S05]  /*71c0*/  @!P0 NANOSLEEP.SYNCS 0x989680 ;  /* 0x009896800000895d */ /* 0x004fea0003900000 */
[----:B------:R-:W2:Y:S02]  /*71d0*/  @!P0 SYNCS.PHASECHK.TRANS64 P0, [R0+URZ], R3 ;  /* 0x00000003000085a7 */ /* 0x000ea400080010ff */
[----:B--2---:R-:W-:Y:S05]  /*71e0*/  @!P0 BRA `(.L_x_129) ;  /* 0xfffffffc00f08947 */ /* 0x004fea000383ffff */
[----:B------:R-:W-:Y:S05]  /*71f0*/  BRA `(.L_x_130) ;  /* 0xffffffb000dc7947 */ /* 0x000fea000383ffff */
.L_x_43:
[----:B-1----:R1:W2:Y:S02]  /*7200*/  SYNCS.PHASECHK.TRANS64.TRYWAIT P0, [R0+URZ+0x100], R4 ;  /* 0x00010004000075a7 */ /* 0x0022a400080011ff */
[----:B--2---:R-:W-:Y:S05]  /*7210*/  @!P0 NANOSLEEP.SYNCS 0x989680 ;  /* 0x009896800000895d */ /* 0x004fea0003900000 */
[----:B------:R-:W2:Y:S02]  /*7220*/  @!P0 SYNCS.PHASECHK.TRANS64 P0, [R0+URZ+0x100], R4 ;  /* 0x00010004000085a7 */ /* 0x000ea400080010ff */
[----:B--2---:R-:W-:Y:S05]  /*7230*/  @!P0 BRA `(.L_x_43) ;  /* 0xfffffffc00f08947 */ /* 0x004fea000383ffff */
[----:B------:R-:W-:Y:S05]  /*7240*/  BRA `(.L_x_131) ;  /* 0xffffffb400387947 */ /* 0x000fea000383ffff */
.L_x_44:
[----:B------:R-:W-:-:S07]  /*7250*/  MOV R0, UR5 ;  /* 0x0000000500007c02 */ /* 0x000fce0008000f00 */
.L_x_132:
[----:B-1----:R1:W2:Y:S02]  /*7260*/  SYNCS.PHASECHK.TRANS64.TRYWAIT P0, [R0+URZ+0xb0], R5 ;  /* 0x0000b005000075a7 */ /* 0x0022a400080011ff */
[----:B--2---:R-:W-:Y:S05]  /*7270*/  @!P0 NANOSLEEP.SYNCS 0x989680 ;  /* 0x009896800000895d */ /* 0x004fea0003900000 */
[----:B------:R-:W2:Y:S02]  /*7280*/  @!P0 SYNCS.PHASECHK.TRANS64 P0, [R0+URZ+0xb0], R5 ;  /* 0x0000b005000085a7 */ /* 0x000ea400080010ff */
[----:B--2---:R-:W-:Y:S05]  /*7290*/  @!P0 BRA `(.L_x_132) ;  /* 0xfffffffc00f08947 */ /* 0x004fea000383ffff */
[----:B------:R-:W-:Y:S05]  /*72a0*/  BRA `(.L_x_133) ;  /* 0xffffffb400487947 */ /* 0x000fea000383ffff */
.L_x_45:
[----:B-1----:R1:W2:Y:S02]  /*72b0*/  SYNCS.PHASECHK.TRANS64.TRYWAIT P1, [R0+URZ+0xa0], R4 ;  /* 0x0000a004000075a7 */ /* 0x0022a400080211ff */
[----:B--2---:R-:W-:Y:S05]  /*72c0*/  @!P1 NANOSLEEP.SYNCS 0x989680 ;  /* 0x009896800000995d */ /* 0x004fea0003900000 */
[----:B------:R-:W2:Y:S02]  /*72d0*/  @!P1 SYNCS.PHASECHK.TRANS64 P1, [R0+URZ+0xa0], R4 ;  /* 0x0000a004000095a7 */ /* 0x000ea400080210ff */
[----:B--2---:R-:W-:Y:S05]  /*72e0*/  @!P1 BRA `(.L_x_45) ;  /* 0xfffffffc00f09947 */ /* 0x004fea000383ffff */
[----:B------:R-:W-:Y:S05]  /*72f0*/  BRA `(.L_x_134) ;  /* 0xffffffb400787947 */ /* 0x000fea000383ffff */
.L_x_48:
[----:B------:R-:W-:-:S07]  /*7300*/  MOV R0, UR5 ;  /* 0x0000000500007c02 */ /* 0x000fce0008000f00 */
.L_x_135:
[----:B-1----:R1:W2:Y:S02]  /*7310*/  SYNCS.PHASECHK.TRANS64.TRYWAIT P0, [R0+URZ+0xb0], R2 ;  /* 0x0000b002000075a7 */ /* 0x0022a400080011ff */
[----:B--2---:R-:W-:Y:S05]  /*7320*/  @!P0 NANOSLEEP.SYNCS 0x989680 ;  /* 0x009896800000895d */ /* 0x004fea0003900000 */
[----:B------:R-:W2:Y:S02]  /*7330*/  @!P0 SYNCS.PHASECHK.TRANS64 P0, [R0+URZ+0xb0], R2 ;  /* 0x0000b002000085a7 */ /* 0x000ea400080010ff */
[----:B--2---:R-:W-:Y:S05]  /*7340*/  @!P0 BRA `(.L_x_135) ;  /* 0xfffffffc00f08947 */ /* 0x004fea000383ffff */
[----:B------:R-:W-:Y:S05]  /*7350*/  BRA `(.L_x_47) ;  /* 0xffffffb400cc7947 */ /* 0x000fea000383ffff */
.L_x_55:
[----:B-1----:R1:W2:Y:S02]  /*7360*/  SYNCS.PHASECHK.TRANS64.TRYWAIT P1, [R0+URZ+0xa0], R2 ;  /* 0x0000a002000075a7 */ /* 0x0022a400080211ff */
[----:B--2---:R-:W-:Y:S05]  /*7370*/  @!P1 NANOSLEEP.SYNCS 0x989680 ;  /* 0x009896800000995d */ /* 0x004fea0003900000 */
[----:B------:R-:W2:Y:S02]  /*7380*/  @!P1 SYNCS.PHASECHK.TRANS64 P1, [R0+URZ+0xa0], R2 ;  /* 0x0000a002000095a7 */ /* 0x000ea400080210ff */
[----:B--2---:R-:W-:Y:S05]  /*7390*/  @!P1 BRA `(.L_x_55) ;  /* 0xfffffffc00f09947 */ /* 0x004fea000383ffff */
[----:B------:R-:W-:Y:S05]  /*73a0*/  BRA `(.L_x_136) ;  /* 0xffffffbc003c7947 */ /* 0x000fea000383ffff */
.L_x_56:
[----:B------:R-:W-:-:S07]  /*73b0*/  MOV R2, UR7 ;  /* 0x0000000700027c02 */ /* 0x000fce0008000f00 */
.L_x_137:
[----:B-1----:R1:W2:Y:S02]  /*73c0*/  SYNCS.PHASECHK.TRANS64.TRYWAIT P0, [R2+URZ+0xe0], R0 ;  /* 0x0000e000020075a7 */ /* 0x0022a400080011ff */
[----:B--2---:R-:W-:Y:S05]  /*73d0*/  @!P0 NANOSLEEP.SYNCS 0x989680 ;  /* 0x009896800000895d */ /* 0x004fea0003900000 */
[----:B------:R-:W2:Y:S02]  /*73e0*/  @!P0 SYNCS.PHASECHK.TRANS64 P0, [R2+URZ+0xe0], R0 ;  /* 0x0000e000020085a7 */ /* 0x000ea400080010ff */
[----:B--2---:R-:W-:Y:S05]  /*73f0*/  @!P0 BRA `(.L_x_137) ;  /* 0xfffffffc00f08947 */ /* 0x004fea000383ffff */
[----:B------:R-:W-:Y:S05]  /*7400*/  BRA `(.L_x_138) ;  /* 0xffffffbc008c7947 */ /* 0x000fea000383ffff */
.L_x_59:
[----:B------:R-:W-:Y:S07]  /*7410*/  MOV R0, UR6 ;  /* 0x0000000600007c02 */ /* 0x000fee0008000f00 */
.L_x_139:
[----:B-1----:R1:W2:Y:S02]  /*7420*/  SYNCS.PHASECHK.TRANS64.TRYWAIT P0, [R0+URZ], R2 ;  /* 0x00000002000075a7 */ /* 0x0022a400080011ff */
[----:B--2---:R-:W-:Y:S05]  /*7430*/  @!P0 NANOSLEEP.SYNCS 0x989680 ;  /* 0x009896800000895d */ /* 0x004fea0003900000 */
[----:B------:R-:W2:Y:S02]  /*7440*/  @!P0 SYNCS.PHASECHK.TRANS64 P0, [R0+URZ], R2 ;  /* 0x00000002000085a7 */ /* 0x000ea400080010ff */
[----:B--2---:R-:W-:Y:S05]  /*7450*/  @!P0 BRA `(.L_x_139) ;  /* 0xfffffffc00f08947 */ /* 0x004fea000383ffff */
[----:B------:R-:W-:Y:S05]  /*7460*/  BRA `(.L_x_58) ;  /* 0xffffffbc00a87947 */ /* 0x000fea000383ffff */
.L_x_62:
[----:B------:R-:W-:-:S07]  /*7470*/  MOV R0, UR6 ;  /* 0x0000000600007c02 */ /* 0x000fce0008000f00 */
.L_x_140:
[----:B--2---:R2:W4:Y:S02]  /*7480*/  SYNCS.PHASECHK.TRANS64.TRYWAIT P0, [R0+URZ], R2 ;  /* 0x00000002000075a7 */ /* 0x00452400080011ff */
[----:B----4-:R-:W-:Y:S05]  /*7490*/  @!P0 NANOSLEEP.SYNCS 0x989680 ;  /* 0x009896800000895d */ /* 0x010fea0003900000 */
[----:B------:R-:W4:Y:S02]  /*74a0*/  @!P0 SYNCS.PHASECHK.TRANS64 P0, [R0+URZ], R2 ;  /* 0x00000002000085a7 */ /* 0x000f2400080010ff */
[----:B----4-:R-:W-:Y:S05]  /*74b0*/  @!P0 BRA `(.L_x_140) ;  /* 0xfffffffc00f08947 */ /* 0x010fea000383ffff */
[----:B------:R-:W-:Y:S05]  /*74c0*/  BRA `(.L_x_141) ;  /* 0xffffffc000847947 */ /* 0x000fea000383ffff */
.L_x_63:
[----:B------:R-:W-:-:S07]  /*74d0*/  MOV R0, UR6 ;  /* 0x0000000600007c02 */ /* 0x000fce0008000f00 */
.L_x_142:
[----:B-1----:R1:W2:Y:S02]  /*74e0*/  SYNCS.PHASECHK.TRANS64.TRYWAIT P0, [R0+URZ], R3 ;  /* 0x00000003000075a7 */ /* 0x0022a400080011ff */
[----:B--2---:R-:W-:Y:S05]  /*74f0*/  @!P0 NANOSLEEP.SYNCS 0x989680 ;  /* 0x009896800000895d */ /* 0x004fea0003900000 */
[----:B------:R-:W2:Y:S02]  /*7500*/  @!P0 SYNCS.PHASECHK.TRANS64 P0, [R0+URZ], R3 ;  /* 0x00000003000085a7 */ /* 0x000ea400080010ff */
[----:B--2---:R-:W-:Y:S05]  /*7510*/  @!P0 BRA `(.L_x_142) ;  /* 0xfffffffc00f08947 */ /* 0x004fea000383ffff */
[----:B------:R-:W-:Y:S05]  /*7520*/  BRA `(.L_x_143) ;  /* 0xffffffc000907947 */ /* 0x000fea000383ffff */
.L_x_64:
[----:B------:R-:W-:-:S07]  /*7530*/  MOV R0, UR6 ;  /* 0x0000000600007c02 */ /* 0x000fce0008000f00 */
.L_x_144:
[----:B-1----:R1:W2:Y:S02]  /*7540*/  SYNCS.PHASECHK.TRANS64.TRYWAIT P0, [R0+URZ], R3 ;  /* 0x00000003000075a7 */ /* 0x0022a400080011ff */
[----:B--2---:R-:W-:Y:S05]  /*7550*/  @!P0 NANOSLEEP.SYNCS 0x989680 ;  /* 0x009896800000895d */ /* 0x004fea0003900000 */
[----:B------:R-:W2:Y:S02]  /*7560*/  @!P0 SYNCS.PHASECHK.TRANS64 P0, [R0+URZ], R3 ;  /* 0x00000003000085a7 */ /* 0x000ea400080010ff */
[----:B--2---:R-:W-:Y:S05]  /*7570*/  @!P0 BRA `(.L_x_144) ;  /* 0xfffffffc00f08947 */ /* 0x004fea000383ffff */
[----:B------:R-:W-:Y:S05]  /*7580*/  BRA `(.L_x_145) ;  /* 0xffffffc0009c7947 */ /* 0x000fea000383ffff */
.L_x_65:
[----:B-1----:R-:W-:-:S07]  /*7590*/  MOV R0, UR7 ;  /* 0x0000000700007c02 */ /* 0x002fce0008000f00 */
.L_x_146:
[----:B-1----:R1:W2:Y:S02]  /*75a0*/  SYNCS.PHASECHK.TRANS64.TRYWAIT P0, [R0+URZ], R2 ;  /* 0x00000002000075a7 */ /* 0x0022a400080011ff */
[----:B--2---:R-:W-:Y:S05]  /*75b0*/  @!P0 NANOSLEEP.SYNCS 0x989680 ;  /* 0x009896800000895d */ /* 0x004fea0003900000 */
[----:B------:R-:W2:Y:S02]  /*75c0*/  @!P0 SYNCS.PHASECHK.TRANS64 P0, [R0+URZ], R2 ;  /* 0x00000002000085a7 */ /* 0x000ea400080010ff */
[----:B--2---:R-:W-:Y:S05]  /*75d0*/  @!P0 BRA `(.L_x_146) ;  /* 0xfffffffc00f08947 */ /* 0x004fea000383ffff */
[----:B------:R-:W-:Y:S05]  /*75e0*/  BRA `(.L_x_147) ;  /* 0xffffffc000a87947 */ /* 0x000fea000383ffff */
.L_x_70:
[----:B--2---:R2:W3:Y:S02]  /*75f0*/  SYNCS.PHASECHK.TRANS64.TRYWAIT P0, [R0+URZ+0xa0], R2 ;  /* 0x0000a002000075a7 */ /* 0x0044e400080011ff */
[----:B---3--:R-:W-:Y:S05]  /*7600*/  @!P0 NANOSLEEP.SYNCS 0x989680 ;  /* 0x009896800000895d */ /* 0x008fea0003900000 */
[----:B------:R-:W3:Y:S02]  /*7610*/  @!P0 SYNCS.PHASECHK.TRANS64 P0, [R0+URZ+0xa0], R2 ;  /* 0x0000a002000085a7 */ /* 0x000ee400080010ff */
[----:B---3--:R-:W-:Y:S05]  /*7620*/  @!P0 BRA `(.L_x_70) ;  /* 0xfffffffc00f08947 */ /* 0x008fea000383ffff */
[----:B------:R-:W-:Y:S05]  /*7630*/  BRA `(.L_x_148) ;  /* 0xffffffc400a07947 */ /* 0x000fea000383ffff */
.L_x_73:
[----:B------:R-:W-:Y:S07]  /*7640*/  MOV R0, UR7 ;  /* 0x0000000700007c02 */ /* 0x000fee0008000f00 */
.L_x_149:
[----:B--2---:R2:W3:Y:S02]  /*7650*/  SYNCS.PHASECHK.TRANS64.TRYWAIT P0, [R0+URZ+0x98], R2 ;  /* 0x00009802000075a7 */ /* 0x0044e400080011ff */
[----:B---3--:R-:W-:Y:S05]  /*7660*/  @!P0 NANOSLEEP.SYNCS 0x989680 ;  /* 0x009896800000895d */ /* 0x008fea0003900000 */
[----:B------:R-:W3:Y:S02]  /*7670*/  @!P0 SYNCS.PHASECHK.TRANS64 P0, [R0+URZ+0x98], R2 ;  /* 0x00009802000085a7 */ /* 0x000ee400080010ff */
[----:B---3--:R-:W-:Y:S05]  /*7680*/  @!P0 BRA `(.L_x_149) ;  /* 0xfffffffc00f08947 */ /* 0x008fea000383ffff */
[----:B------:R-:W-:Y:S05]  /*7690*/  BRA `(.L_x_72) ;  /* 0xffffffc800807947 */ /* 0x000fea000383ffff */
.L_x_76:
[----:B------:R-:W-:Y:S07]  /*76a0*/  MOV R0, UR15 ;  /* 0x0000000f00007c02 */ /* 0x000fee0008000f00 */
.L_x_150:
[----:B-1----:R1:W2:Y:S02]  /*76b0*/  SYNCS.PHASECHK.TRANS64.TRYWAIT P0, [R0+URZ+0x78], R9 ;  /* 0x00007809000075a7 */ /* 0x0022a400080011ff */
[----:B--2---:R-:W-:Y:S05]  /*76c0*/  @!P0 NANOSLEEP.SYNCS 0x989680 ;  /* 0x009896800000895d */ /* 0x004fea0003900000 */
[----:B------:R-:W2:Y:S02]  /*76d0*/  @!P0 SYNCS.PHASECHK.TRANS64 P0, [R0+URZ+0x78], R9 ;  /* 0x00007809000085a7 */ /* 0x000ea400080010ff */
[----:B--2---:R-:W-:Y:S05]  /*76e0*/  @!P0 BRA `(.L_x_150) ;  /* 0xfffffffc00f08947 */ /* 0x004fea000383ffff */
[----:B------:R-:W-:Y:S05]  /*76f0*/  BRA `(.L_x_151) ;  /* 0xffffffc800f87947 */ /* 0x000fea000383ffff */
.L_x_77:
[----:B------:R-:W-:Y:S07]  /*7700*/  MOV R0, UR13 ;  /* 0x0000000d00007c02 */ /* 0x000fee0008000f00 */
.L_x_152:
[----:B-1----:R1:W2:Y:S02]  /*7710*/  SYNCS.PHASECHK.TRANS64.TRYWAIT P0, [R0+URZ+0x78], R20 ;  /* 0x00007814000075a7 */ /* 0x0022a400080011ff */
[----:B--2---:R-:W-:Y:S05]  /*7720*/  @!P0 NANOSLEEP.SYNCS 0x989680 ;  /* 0x009896800000895d */ /* 0x004fea0003900000 */
[----:B------:R-:W2:Y:S02]  /*7730*/  @!P0 SYNCS.PHASECHK.TRANS64 P0, [R0+URZ+0x78], R20 ;  /* 0x00007814000085a7 */ /* 0x000ea400080010ff */
[----:B--2---:R-:W-:Y:S05]  /*7740*/  @!P0 BRA `(.L_x_152) ;  /* 0xfffffffc00f08947 */ /* 0x004fea000383ffff */
[----:B------:R-:W-:Y:S05]  /*7750*/  BRA `(.L_x_153) ;  /* 0xffffffcc00987947 */ /* 0x000fea000383ffff */
.L_x_79:
[----:B------:R-:W-:-:S07]  /*7760*/  MOV R0, UR4 ;  /* 0x0000000400007c02 */ /* 0x000fce0008000f00 */
.L_x_154:
[----:B-1----:R1:W3:Y:S02]  /*7770*/  SYNCS.PHASECHK.TRANS64.TRYWAIT P0, [R0+URZ], R2 ;  /* 0x00000002000075a7 */ /* 0x0022e400080011ff */
[----:B---3--:R-:W-:Y:S05]  /*7780*/  @!P0 NANOSLEEP.SYNCS 0x989680 ;  /* 0x009896800000895d */ /* 0x008fea0003900000 */
[----:B------:R-:W3:Y:S02]  /*7790*/  @!P0 SYNCS.PHASECHK.TRANS64 P0, [R0+URZ], R2 ;  /* 0x00000002000085a7 */ /* 0x000ee400080010ff */
[----:B---3--:R-:W-:Y:S05]  /*77a0*/  @!P0 BRA `(.L_x_154) ;  /* 0xfffffffc00f08947 */ /* 0x008fea000383ffff */
[----:B------:R-:W-:Y:S05]  /*77b0*/  BRA `(.L_x_155) ;  /* 0xffffffd000247947 */ /* 0x000fea000383ffff */
.L_x_80:
[----:B------:R-:W-:-:S07]  /*77c0*/  MOV R0, UR4 ;  /* 0x0000000400007c02 */ /* 0x000fce0008000f00 */
.L_x_156:
[----:B-1----:R1:W3:Y:S02]  /*77d0*/  SYNCS.PHASECHK.TRANS64.TRYWAIT P0, [R0+URZ], R2 ;  /* 0x00000002000075a7 */ /* 0x0022e400080011ff */
[----:B---3--:R-:W-:Y:S05]  /*77e0*/  @!P0 NANOSLEEP.SYNCS 0x989680 ;  /* 0x009896800000895d */ /* 0x008fea0003900000 */
[----:B------:R-:W3:Y:S02]  /*77f0*/  @!P0 SYNCS.PHASECHK.TRANS64 P0, [R0+URZ], R2 ;  /* 0x00000002000085a7 */ /* 0x000ee400080010ff */
[----:B---3--:R-:W-:Y:S05]  /*7800*/  @!P0 BRA `(.L_x_156) ;  /* 0xfffffffc00f08947 */ /* 0x008fea000383ffff */
[----:B------:R-:W-:Y:S05]  /*7810*/  BRA `(.L_x_157) ;  /* 0xffffffd000307947 */ /* 0x000fea000383ffff */
.L_x_82:
[----:B--2---:R2:W4:Y:S02]  /*7820*/  SYNCS.PHASECHK.TRANS64.TRYWAIT P0, [R0+URZ+0xa0], R2 ;  /* 0x0000a002000075a7 */ /* 0x00452400080011ff */
[----:B----4-:R-:W-:Y:S05]  /*7830*/  @!P0 NANOSLEEP.SYNCS 0x989680 ;  /* 0x009896800000895d */ /* 0x010fea0003900000 */
[----:B------:R-:W4:Y:S02]  /*7840*/  @!P0 SYNCS.PHASECHK.TRANS64 P0, [R0+URZ+0xa0], R2 ;  /* 0x0000a002000085a7 */ /* 0x000f2400080010ff */
[----:B----4-:R-:W-:Y:S05]  /*7850*/  @!P0 BRA `(.L_x_82) ;  /* 0xfffffffc00f08947 */ /* 0x010fea000383ffff */
[----:B------:R-:W-:Y:S05]  /*7860*/  BRA `(.L_x_158) ;  /* 0xffffffd400207947 */ /* 0x000fea000383ffff */
.L_x_92:
[----:B-1----:R1:W3:Y:S02]  /*7870*/  SYNCS.PHASECHK.TRANS64.TRYWAIT P1, [R2+URZ+0x60], R4 ;  /* 0x00006004020075a7 */ /* 0x0022e400080211ff */
[----:B---3--:R-:W-:Y:S05]  /*7880*/  @!P1 NANOSLEEP.SYNCS 0x989680 ;  /* 0x009896800000995d */ /* 0x008fea0003900000 */
[----:B------:R-:W3:Y:S02]  /*7890*/  @!P1 SYNCS.PHASECHK.TRANS64 P1, [R2+URZ+0x60], R4 ;  /* 0x00006004020095a7 */ /* 0x000ee400080210ff */
[----:B---3--:R-:W-:Y:S05]  /*78a0*/  @!P1 BRA `(.L_x_92) ;  /* 0xfffffffc00f09947 */ /* 0x008fea000383ffff */
[----:B------:R-:W-:Y:S05]  /*78b0*/  BRA `(.L_x_91) ;  /* 0xffffffe000207947 */ /* 0x000fea000383ffff */
.L_x_94:
[----:B-1----:R1:W2:Y:S02]  /*78c0*/  SYNCS.PHASECHK.TRANS64.TRYWAIT P0, [R44+URZ+0xc0], R3 ;  /* 0x0000c0032c0075a7 */ /* 0x0022a400080011ff */
[----:B--2---:R-:W-:Y:S05]  /*78d0*/  @!P0 NANOSLEEP.SYNCS 0x989680 ;  /* 0x009896800000895d */ /* 0x004fea0003900000 */
[----:B------:R-:W2:Y:S02]  /*78e0*/  @!P0 SYNCS.PHASECHK.TRANS64 P0, [R44+URZ+0xc0], R3 ;  /* 0x0000c0032c0085a7 */ /* 0x000ea400080010ff */
[----:B--2---:R-:W-:Y:S05]  /*78f0*/  @!P0 BRA `(.L_x_94) ;  /* 0xfffffffc00f08947 */ /* 0x004fea000383ffff */
[----:B------:R-:W-:Y:S05]  /*7900*/  BRA `(.L_x_93) ;  /* 0xffffffe000707947 */ /* 0x000fea000383ffff */
.L_x_105:
[----:B-1----:R1:W2:Y:S02]  /*7910*/  SYNCS.PHASECHK.TRANS64.TRYWAIT P0, [R2+URZ+0x60], R45 ;  /* 0x0000602d020075a7 */ /* 0x0022a400080011ff */
[----:B--2---:R-:W-:Y:S05]  /*7920*/  @!P0 NANOSLEEP.SYNCS 0x989680 ;  /* 0x009896800000895d */ /* 0x004fea0003900000 */
[----:B------:R-:W2:Y:S02]  /*7930*/  @!P0 SYNCS.PHASECHK.TRANS64 P0, [R2+URZ+0x60], R45 ;  /* 0x0000602d020085a7 */ /* 0x000ea400080010ff */
[----:B--2---:R-:W-:Y:S05]  /*7940*/  @!P0 BRA `(.L_x_105) ;  /* 0xfffffffc00f08947 */ /* 0x004fea000383ffff */
[----:B------:R-:W-:Y:S05]  /*7950*/  BRA `(.L_x_104) ;  /* 0xffffffe800807947 */ /* 0x000fea000383ffff */
        .weak           $__internal_0_$__cuda_sm10x_tcgen05_guardrail_trap_col_being_dealloced_not_returned_by_alloc
        .type           $__internal_0_$__cuda_sm10x_tcgen05_guardrail_trap_col_being_dealloced_not_returned_by_alloc,@function
        .size           $__internal_0_$__cuda_sm10x_tcgen05_guardrail_trap_col_being_dealloced_not_returned_by_alloc,($__internal_1_$__cuda_sm10x_tcgen05_guardrail_trap_phase_invalid_during_alloc - $__internal_0_$__cuda_sm10x_tcgen05_guardrail_trap_col_being_dealloced_not_returned_by_alloc)
$__internal_0_$__cuda_sm10x_tcgen05_guardrail_trap_col_being_dealloced_not_returned_by_alloc:
[----:B------:R-:W-:Y:S05]  /*7960*/  BPT.TRAP 0x1 ;  /* 0x000000040000795c */ /* 0x000fea0000300000 */
[----:B------:R-:W-:-:S04]  /*7970*/  HFMA2 R3, -RZ, RZ, 0, 0 ;  /* 0x00000000ff037431 */ /* 0x000fc800000001ff */
[----:B------:R-:W-:Y:S05]  /*7980*/  RET.REL.NODEC R2 `(_ZN7cutlass13device_kernelINS_4gemm6kernel13GemmUniversalIN4cute5tupleIJiiiiEEENS1_10collective13CollectiveMmaINS1_35MainloopSm100TmaUmmaWarpSpecializedILi6ELi2ELi4ENS5_IJNS4_1CILi1EEESB_SB_EEEEENS5_IJNSA_ILi64EEESE_SE_EEENS_10bfloat16_tENS5_IJlSB_lEEESG_SH_NS4_8TiledMMAINS4_8MMA_AtomIJNS4_20SM100_MMA_F16BF16_SSISG_SG_fLi64ELi64ELNS4_4UMMA5MajorE0ELSM_0ELNSL_7ScaleInE0ELSN_0EEEEEENS4_6LayoutISC_NS5_IJNSA_ILi0EEESR_SR_EEEEENS5_IJNS4_10UnderscoreESU_SU_EEEEENS4_13SM90_TMA_LOADENS4_14ComposedLayoutINS4_7SwizzleILi3ELi4ELi3EEENS4_18smem_ptr_flag_bitsILi16EEENSQ_INS5_IJNSA_ILi8EEESE_EEENS5_IJSE_SB_EEEEEEEvNS4_8identityESX_S17_vS18_EENS_8epilogue10collective18CollectiveEpilogueINS1A_23Sm100TmaWarpSpecializedILi3ELi2ELi16ELb1ELb0EEEJSF_NS5_IJNSQ_ISE_SB_EENSQ_INSA_ILi32EEESB_EEEEESG_SH_SG_SH_NS1A_6fusion15FusionCallbacksIS1E_NS1J_17LinearCombinationISG_fSG_fLNS_15FloatRoundStyleE2EEESF_S1I_JEEENS4_5SM1004TMEM4LOAD26SM100_TMEM_LOAD_16dp256b4xESX_NSY_INSZ_ILi2ELi4ELi3EEES12_NSQ_INS5_IJS13_S1G_EEENS5_IJS1G_SB_EEEEEEENS4_17SM75_U32x4_LDSM_NENS4_14SM90_TMA_STOREES1X_NS4_17SM90_U32x4_STSM_NENS4_39AutoVectorizingCopyWithAssumedAlignmentILi128EEEEEEvvEEEEvNT_6ParamsE) ;  /* 0xffffff84029c7950 */ /* 0x000fea0003c3ffff */
        .weak           $__internal_1_$__cuda_sm10x_tcgen05_guardrail_trap_phase_invalid_during_alloc
        .type           $__internal_1_$__cuda_sm10x_tcgen05_guardrail_trap_phase_invalid_during_alloc,@function
        .size           $__internal_1_$__cuda_sm10x_tcgen05_guardrail_trap_phase_invalid_during_alloc,($__internal_2_$__cuda_sm10x_tcgen05_guardrail_trap_unallocated_columns_being_dealloced - $__internal_1_$__cuda_sm10x_tcgen05_guardrail_trap_phase_invalid_during_alloc)
$__internal_1_$__cuda_sm10x_tcgen05_guardrail_trap_phase_invalid_during_alloc:
[----:B------:R-:W-:Y:S05]  /*7990*/  BPT.TRAP 0x1 ;  /* 0x000000040000795c */ /* 0x000fea0000300000 */
[----:B------:R-:W-:-:S04]  /*79a0*/  MOV R3, 0x0 ;  /* 0x0000000000037802 */ /* 0x000fc80000000f00 */
[----:B------:R-:W-:Y:S05]  /*79b0*/  RET.REL.NODEC R2 `(_ZN7cutlass13device_kernelINS_4gemm6kernel13GemmUniversalIN4cute5tupleIJiiiiEEENS1_10collective13CollectiveMmaINS1_35MainloopSm100TmaUmmaWarpSpecializedILi6ELi2ELi4ENS5_IJNS4_1CILi1EEESB_SB_EEEEENS5_IJNSA_ILi64EEESE_SE_EEENS_10bfloat16_tENS5_IJlSB_lEEESG_SH_NS4_8TiledMMAINS4_8MMA_AtomIJNS4_20SM100_MMA_F16BF16_SSISG_SG_fLi64ELi64ELNS4_4UMMA5MajorE0ELSM_0ELNSL_7ScaleInE0ELSN_0EEEEEENS4_6LayoutISC_NS5_IJNSA_ILi0EEESR_SR_EEEEENS5_IJNS4_10UnderscoreESU_SU_EEEEENS4_13SM90_TMA_LOADENS4_14ComposedLayoutINS4_7SwizzleILi3ELi4ELi3EEENS4_18smem_ptr_flag_bitsILi16EEENSQ_INS5_IJNSA_ILi8EEESE_EEENS5_IJSE_SB_EEEEEEEvNS4_8identityESX_S17_vS18_EENS_8epilogue10collective18CollectiveEpilogueINS1A_23Sm100TmaWarpSpecializedILi3ELi2ELi16ELb1ELb0EEEJSF_NS5_IJNSQ_ISE_SB_EENSQ_INSA_ILi32EEESB_EEEEESG_SH_SG_SH_NS1A_6fusion15FusionCallbacksIS1E_NS1J_17LinearCombinationISG_fSG_fLNS_15FloatRoundStyleE2EEESF_S1I_JEEENS4_5SM1004TMEM4LOAD26SM100_TMEM_LOAD_16dp256b4xESX_NSY_INSZ_ILi2ELi4ELi3EEES12_NSQ_INS5_IJS13_S1G_EEENS5_IJS1G_SB_EEEEEEENS4_17SM75_U32x4_LDSM_NENS4_14SM90_TMA_STOREES1X_NS4_17SM90_U32x4_STSM_NENS4_39AutoVectorizingCopyWithAssumedAlignmentILi128EEEEEEvvEEEEvNT_6ParamsE) ;  /* 0xffffff8402907950 */ /* 0x000fea0003c3ffff */
        .weak           $__internal_2_$__cuda_sm10x_tcgen05_guardrail_trap_unallocated_columns_being_dealloced
        .type           $__internal_2_$__cuda_sm10x_tcgen05_guardrail_trap_unallocated_columns_being_dealloced,@function
        .size           $__internal_2_$__cuda_sm10x_tcgen05_guardrail_trap_unallocated_columns_being_dealloced,(.L_x_160 - $__internal_2_$__cuda_sm10x_tcgen05_guardrail_trap_unallocated_columns_being_dealloced)
$__internal_2_$__cuda_sm10x_tcgen05_guardrail_trap_unallocated_columns_being_dealloced:
[----:B------:R-:W-:Y:S05]  /*79c0*/  BPT.TRAP 0x1 ;  /* 0x000000040000795c */ /* 0x000fea0000300000 */
[----:B------:R-:W-:-:S04]  /*79d0*/  HFMA2 R3, -RZ, RZ, 0, 0 ;  /* 0x00000000ff037431 */ /* 0x000fc800000001ff */
[----:B------:R-:W-:Y:S05]  /*79e0*/  RET.REL.NODEC R2 `(_ZN7cutlass13device_kernelINS_4gemm6kernel13GemmUniversalIN4cute5tupleIJiiiiEEENS1_10collective13CollectiveMmaINS1_35MainloopSm100TmaUmmaWarpSpecializedILi6ELi2ELi4ENS5_IJNS4_1CILi1EEESB_SB_EEEEENS5_IJNSA_ILi64EEESE_SE_EEENS_10bfloat16_tENS5_IJlSB_lEEESG_SH_NS4_8TiledMMAINS4_8MMA_AtomIJNS4_20SM100_MMA_F16BF16_SSISG_SG_fLi64ELi64ELNS4_4UMMA5MajorE0ELSM_0ELNSL_7ScaleInE0ELSN_0EEEEEENS4_6LayoutISC_NS5_IJNSA_ILi0EEESR_SR_EEEEENS5_IJNS4_10UnderscoreESU_SU_EEEEENS4_13SM90_TMA_LOADENS4_14ComposedLayoutINS4_7SwizzleILi3ELi4ELi3EEENS4_18smem_ptr_flag_bitsILi16EEENSQ_INS5_IJNSA_ILi8EEESE_EEENS5_IJSE_SB_EEEEEEEvNS4_8identityESX_S17_vS18_EENS_8epilogue10collective18CollectiveEpilogueINS1A_23Sm100TmaWarpSpecializedILi3ELi2ELi16ELb1ELb0EEEJSF_NS5_IJNSQ_ISE_SB_EENSQ_INSA_ILi32EEESB_EEEEESG_SH_SG_SH_NS1A_6fusion15FusionCallbacksIS1E_NS1J_17LinearCombinationISG_fSG_fLNS_15FloatRoundStyleE2EEESF_S1I_JEEENS4_5SM1004TMEM4LOAD26SM100_TMEM_LOAD_16dp256b4xESX_NSY_INSZ_ILi2ELi4ELi3EEES12_NSQ_INS5_IJS13_S1G_EEENS5_IJS1G_SB_EEEEEEENS4_17SM75_U32x4_LDSM_NENS4_14SM90_TMA_STOREES1X_NS4_17SM90_U32x4_STSM_NENS4_39AutoVectorizingCopyWithAssumedAlignmentILi128EEEEEEvvEEEEvNT_6ParamsE) ;  /* 0xffffff8402847950 */ /* 0x000fea0003c3ffff */
.L_x_159:
[----:B------:R-:W-:-:S00]  /*79f0*/  BRA `(.L_x_159) ;  /* 0xfffffffc00fc7947 */ /* 0x000fc0000383ffff */
[----:B------:R-:W-:-:S00]  /*7a00*/  NOP ;  /* 0x0000000000007918 */ /* 0x000fc00000000000 */
[----:B------:R-:W-:-:S00]  /*7a10*/  NOP ;  /* 0x0000000000007918 */ /* 0x000fc00000000000 */
[----:B------:R-:W-:-:S00]  /*7a20*/  NOP ;  /* 0x0000000000007918 */ /* 0x000fc00000000000 */
[----:B------:R-:W-:-:S00]  /*7a30*/  NOP ;  /* 0x0000000000007918 */ /* 0x000fc00000000000 */
[----:B------:R-:W-:-:S00]  /*7a40*/  NOP ;  /* 0x0000000000007918 */ /* 0x000fc00000000000 */
[----:B------:R-:W-:-:S00]  /*7a50*/  NOP ;  /* 0x0000000000007918 */ /* 0x000fc00000000000 */
[----:B------:R-:W-:-:S00]  /*7a60*/  NOP ;  /* 0x0000000000007918 */ /* 0x000fc00000000000 */
[----:B------:R-:W-:-:S00]  /*7a70*/  NOP ;  /* 0x0000000000007918 */ /* 0x000fc00000000000 */
.L_x_160:


//--------------------- .nv.global.init           --------------------------
	.section	.nv.global.init,"aw",@progbits
.nv.global.init:
	.type		$str$27,@object
	.size		$str$27,($str$28 - $str$27)
$str$27:
        /*0000*/ 	.byte	0x28, 0x61, 0x64, 0x64, 0x72, 0x65, 0x73, 0x73, 0x20, 0x26, 0x20, 0x6d, 0x61, 0x73, 0x6b, 0x29
        /*0010*/ 	.byte	0x20, 0x3d, 0x3d, 0x20, 0x30, 0x00
	.type		$str$28,@object
	.size		$str$28,($str$26 - $str$28)
$str$28:
        /*0016*/ 	.byte	0x2f, 0x74, 0x6d, 0x70, 0x2f, 0x63, 0x75, 0x74, 0x6c, 0x61, 0x73, 0x73, 0x5f, 0x73, 0x77, 0x65
        /*0026*/ 	.byte	0x65, 0x70, 0x5f, 0x73, 0x72, 0x63, 0x2f, 0x69, 0x6e, 0x63, 0x6c, 0x75, 0x64, 0x65, 0x2f, 0x63
        /*0036*/ 	.byte	0x75, 0x74, 0x65, 0x2f, 0x70, 0x6f, 0x69, 0x6e, 0x74, 0x65, 0x72, 0x5f, 0x66, 0x6c, 0x61, 0x67
        /*0046*/ 	.byte	0x67, 0x65, 0x64, 0x2e, 0x68, 0x70, 0x70, 0x00
	.type		$str$26,@object
	.size		$str$26,($str$25 - $str$26)
$str$26:
        /*004e*/ 	.byte	0x2f, 0x74, 0x6d, 0x70, 0x2f, 0x63, 0x75, 0x74, 0x6c, 0x61, 0x73, 0x73, 0x5f, 0x73, 0x77, 0x65
        /*005e*/ 	.byte	0x65, 0x70, 0x5f, 0x73, 0x72, 0x63, 0x2f, 0x69, 0x6e, 0x63, 0x6c, 0x75, 0x64, 0x65, 0x2f, 0x63
        /*006e*/ 	.byte	0x75, 0x74, 0x65, 0x2f, 0x61, 0x74, 0x6f, 0x6d, 0x2f, 0x63, 0x6f, 0x70, 0x79, 0x5f, 0x74, 0x72
        /*007e*/ 	.byte	0x61, 0x69, 0x74, 0x73, 0x5f, 0x73, 0x6d, 0x31, 0x30, 0x30, 0x2e, 0x68, 0x70, 0x70, 0x00
	.type		$str$25,@object
	.size		$str$25,(__unnamed_1 - $str$25)
$str$25:
        /*008d*/ 	.byte	0x28, 0x28, 0x75, 0x69, 0x6e, 0x74, 0x33, 0x32, 0x5f, 0x74, 0x28, 0x74, 0x68, 0x72, 0x65, 0x61
        /*009d*/ 	.byte	0x64, 0x49, 0x64, 0x78, 0x2e, 0x78, 0x29, 0x20, 0x2f, 0x20, 0x33, 0x32, 0x29, 0x20, 0x25, 0x20
        /*00ad*/ 	.byte	0x34, 0x29, 0x20, 0x3d, 0x3d, 0x20, 0x28, 0x28, 0x28, 0x74, 0x6d, 0x65, 0x6d, 0x5f, 0x61, 0x64
        /*00bd*/ 	.byte	0x64, 0x72, 0x20, 0x3e, 0x3e, 0x20, 0x31, 0x36, 0x29, 0x20, 0x2f, 0x20, 0x33, 0x32, 0x29, 0x20
        /*00cd*/ 	.byte	0x25, 0x20, 0x34, 0x29, 0x00
	.type		__unnamed_1,@object
	.size		__unnamed_1,(__unnamed_2 - __unnamed_1)
__unnamed_1:
        /*00d2*/ 	.byte	0x61, 0x75, 0x74, 0x6f, 0x20, 0x63, 0x75, 0x74, 0x65, 0x3a, 0x3a, 0x61, 0x73, 0x5f, 0x70, 0x6f
        /* <DEDUP_REMOVED lines=24> */
        /*0262*/ 	.byte	0x30, 0x34, 0x38, 0x3e, 0x3e, 0x3e, 0x3e, 0x5d, 0x00
	.type		__unnamed_2,@object
	.size		__unnamed_2,(.L_2 - __unnamed_2)
__unnamed_2:
        /* <DEDUP_REMOVED lines=45> */
        /*053b*/ 	.byte	0x3e, 0x3e, 0x3e, 0x5d, 0x00
.L_2:


//--------------------- .nv.shared._ZN7cutlass13device_kernelINS_4gemm6kernel13GemmUniversalIN4cute5tupleIJiiiiEEENS1_10collective13CollectiveMmaINS1_35MainloopSm100TmaUmmaWarpSpecializedILi6ELi2ELi4ENS5_IJNS4_1CILi1EEESB_SB_EEEEENS5_IJNSA_ILi64EEESE_SE_EEENS_10bfloat16_tENS5_IJlSB_lEEESG_SH_NS4_8TiledMMAINS4_8MMA_AtomIJNS4_20SM100_MMA_F16BF16_SSISG_SG_fLi64ELi64ELNS4_4UMMA5MajorE0ELSM_0ELNSL_7ScaleInE0ELSN_0EEEEEENS4_6LayoutISC_NS5_IJNSA_ILi0EEESR_SR_EEEEENS5_IJNS4_10UnderscoreESU_SU_EEEEENS4_13SM90_TMA_LOADENS4_14ComposedLayoutINS4_7SwizzleILi3ELi4ELi3EEENS4_18smem_ptr_flag_bitsILi16EEENSQ_INS5_IJNSA_ILi8EEESE_EEENS5_IJSE_SB_EEEEEEEvNS4_8identityESX_S17_vS18_EENS_8epilogue10collective18CollectiveEpilogueINS1A_23Sm100TmaWarpSpecializedILi3ELi2ELi16ELb1ELb0EEEJSF_NS5_IJNSQ_ISE_SB_EENSQ_INSA_ILi32EEESB_EEEEESG_SH_SG_SH_NS1A_6fusion15FusionCallbacksIS1E_NS1J_17LinearCombinationISG_fSG_fLNS_15FloatRoundStyleE2EEESF_S1I_JEEENS4_5SM1004TMEM4LOAD26SM100_TMEM_LOAD_16dp256b4xESX_NSY_INSZ_ILi2ELi4ELi3EEES12_NSQ_INS5_IJS13_S1G_EEENS5_IJS1G_SB_EEEEEEENS4_17SM75_U32x4_LDSM_NENS4_14SM90_TMA_STOREES1X_NS4_17SM90_U32x4_STSM_NENS4_39AutoVectorizingCopyWithAssumedAlignmentILi128EEEEEEvvEEEEvNT_6ParamsE --------------------------
	.section	.nv.shared._ZN7cutlass13device_kernelINS_4gemm6kernel13GemmUniversalIN4cute5tupleIJiiiiEEENS1_10collective13CollectiveMmaINS1_35MainloopSm100TmaUmmaWarpSpecializedILi6ELi2ELi4ENS5_IJNS4_1CILi1EEESB_SB_EEEEENS5_IJNSA_ILi64EEESE_SE_EEENS_10bfloat16_tENS5_IJlSB_lEEESG_SH_NS4_8TiledMMAINS4_8MMA_AtomIJNS4_20SM100_MMA_F16BF16_SSISG_SG_fLi64ELi64ELNS4_4UMMA5MajorE0ELSM_0ELNSL_7ScaleInE0ELSN_0EEEEEENS4_6LayoutISC_NS5_IJNSA_ILi0EEESR_SR_EEEEENS5_IJNS4_10UnderscoreESU_SU_EEEEENS4_13SM90_TMA_LOADENS4_14ComposedLayoutINS4_7SwizzleILi3ELi4ELi3EEENS4_18smem_ptr_flag_bitsILi16EEENSQ_INS5_IJNSA_ILi8EEESE_EEENS5_IJSE_SB_EEEEEEEvNS4_8identityESX_S17_vS18_EENS_8epilogue10collective18CollectiveEpilogueINS1A_23Sm100TmaWarpSpecializedILi3ELi2ELi16ELb1ELb0EEEJSF_NS5_IJNSQ_ISE_SB_EENSQ_INSA_ILi32EEESB_EEEEESG_SH_SG_SH_NS1A_6fusion15FusionCallbacksIS1E_NS1J_17LinearCombinationISG_fSG_fLNS_15FloatRoundStyleE2EEESF_S1I_JEEENS4_5SM1004TMEM4LOAD26SM100_TMEM_LOAD_16dp256b4xESX_NSY_INSZ_ILi2ELi4ELi3EEES12_NSQ_INS5_IJS13_S1G_EEENS5_IJS1G_SB_EEEEEEENS4_17SM75_U32x4_LDSM_NENS4_14SM90_TMA_STOREES1X_NS4_17SM90_U32x4_STSM_NENS4_39AutoVectorizingCopyWithAssumedAlignmentILi128EEEEEEvvEEEEvNT_6ParamsE,"aw",@nobits
	.sectionflags	@""
	.align	16
	.zero		1024


//--------------------- .nv.shared.reserved.0     --------------------------
	.section	.nv.shared.reserved.0,"aw",@nobits
	.weak		__nv_reservedSMEM_offset_0_alias
	.size		__nv_reservedSMEM_offset_0_alias, 0, 64
	.other		__nv_reservedSMEM_offset_0_alias,@"STO_CUDA_RESERVED_SHARED STV_DEFAULT"
__nv_reservedSMEM_offset_0_alias:
	.zero		0
.nv.shared.reserved.0:
	.zero		64
	.weak		__nv_reservedSMEM_tcgen05_partition
	.type		__nv_reservedSMEM_tcgen05_partition,@object
	.size		__nv_reservedSMEM_tcgen05_partition,(.L_0 - __nv_reservedSMEM_tcgen05_partition)
__nv_reservedSMEM_tcgen05_partition:
	.zero		32
.L_0:


//--------------------- .nv.global                --------------------------
	.section	.nv.global,"aw",@nobits
.nv.global:
	.type		_ZN40_INTERNAL_7cbfc9b3_4_k_cu_e92b6ded_349684cute1_E,@object
	.size		_ZN40_INTERNAL_7cbfc9b3_4_k_cu_e92b6ded_349684cute1_E,(_ZN40_INTERNAL_7cbfc9b3_4_k_cu_e92b6ded_349684cuda3std3__45__cpo6cbeginE - _ZN40_INTERNAL_7cbfc9b3_4_k_cu_e92b6ded_349684cute1_E)
_ZN40_INTERNAL_7cbfc9b3_4_k_cu_e92b6ded_349684cute1_E:
	.zero		1
	.type		_ZN40_INTERNAL_7cbfc9b3_4_k_cu_e92b6ded_349684cuda3std3__45__cpo6cbeginE,@object
	.size		_ZN40_INTERNAL_7cbfc9b3_4_k_cu_e92b6ded_349684cuda3std3__45__cpo6cbeginE,(_ZN40_INTERNAL_7cbfc9b3_4_k_cu_e92b6ded_349684cuda3std3__48in_placeE - _ZN40_INTERNAL_7cbfc9b3_4_k_cu_e92b6ded_349684cuda3std3__45__cpo6cbeginE)
_ZN40_INTERNAL_7cbfc9b3_4_k_cu_e92b6ded_349684cuda3std3__45__cpo6cbeginE:
	.zero		1
	.type		_ZN40_INTERNAL_7cbfc9b3_4_k_cu_e92b6ded_349684cuda3std3__48in_placeE,@object
	.size		_ZN40_INTERNAL_7cbfc9b3_4_k_cu_e92b6ded_349684cuda3std3__48in_placeE,(_ZN40_INTERNAL_7cbfc9b3_4_k_cu_e92b6ded_349684cuda3std6ranges3__45__cpo9iter_moveE - _ZN40_INTERNAL_7cbfc9b3_4_k_cu_e92b6ded_349684cuda3std3__48in_placeE)
_ZN40_INTERNAL_7cbfc9b3_4_k_cu_e92b6ded_349684cuda3std3__48in_placeE:
	.zero		1
	.type		_ZN40_INTERNAL_7cbfc9b3_4_k_cu_e92b6ded_349684cuda3std6ranges3__45__cpo9iter_moveE,@object
	.size		_ZN40_INTERNAL_7cbfc9b3_4_k_cu_e92b6ded_349684cuda3std6ranges3__45__cpo9iter_moveE,(_ZN40_INTERNAL_7cbfc9b3_4_k_cu_e92b6ded_349684cuda3std3__45__cpo5beginE - _ZN40_INTERNAL_7cbfc9b3_4_k_cu_e92b6ded_349684cuda3std6ranges3__45__cpo9iter_moveE)
_ZN40_INTERNAL_7cbfc9b3_4_k_cu_e92b6ded_349684cuda3std6ranges3__45__cpo9iter_moveE:
	.zero		1
	.type		_ZN40_INTERNAL_7cbfc9b3_4_k_cu_e92b6ded_349684cuda3std3__45__cpo5beginE,@object
	.size		_ZN40_INTERNAL_7cbfc9b3_4_k_cu_e92b6ded_349684cuda3std3__45__cpo5beginE,(_ZN40_INTERNAL_7cbfc9b3_4_k_cu_e92b6ded_349684cuda3std3__442_GLOBAL__N__7cbfc9b3_4_k_cu_e92b6ded_349686ignoreE - _ZN40_INTERNAL_7cbfc9b3_4_k_cu_e92b6ded_349684cuda3std3__45__cpo5beginE)
_ZN40_INTERNAL_7cbfc9b3_4_k_cu_e92b6ded_349684cuda3std3__45__cpo5beginE:
	.zero		1
	.type		_ZN40_INTERNAL_7cbfc9b3_4_k_cu_e92b6ded_349684cuda3std3__442_GLOBAL__N__7cbfc9b3_4_k_cu_e92b6ded_349686ignoreE,@object
	.size		_ZN40_INTERNAL_7cbfc9b3_4_k_cu_e92b6ded_349684cuda3std3__442_GLOBAL__N__7cbfc9b3_4_k_cu_e92b6ded_349686ignoreE,(_ZN40_INTERNAL_7cbfc9b3_4_k_cu_e92b6ded_349684cute7productE - _ZN40_INTERNAL_7cbfc9b3_4_k_cu_e92b6ded_349684cuda3std3__442_GLOBAL__N__7cbfc9b3_4_k_cu_e92b6ded_349686ignoreE)
_ZN40_INTERNAL_7cbfc9b3_4_k_cu_e92b6ded_349684cuda3std3__442_GLOBAL__N__7cbfc9b3_4_k_cu_e92b6ded_349686ignoreE:
	.zero		1
	.type		_ZN40_INTERNAL_7cbfc9b3_4_k_cu_e92b6ded_349684cute7productE,@object
	.size		_ZN40_INTERNAL_7cbfc9b3_4_k_cu_e92b6ded_349684cute7productE,(_ZN40_INTERNAL_7cbfc9b3_4_k_cu_e92b6ded_349684cuda3std3__45__cpo3endE - _ZN40_INTERNAL_7cbfc9b3_4_k_cu_e92b6ded_349684cute7productE)
_ZN40_INTERNAL_7cbfc9b3_4_k_cu_e92b6ded_349684cute7productE:
	.zero		1
	.type		_ZN40_INTERNAL_7cbfc9b3_4_k_cu_e92b6ded_349684cuda3std3__45__cpo3endE,@object
	.size		_ZN40_INTERNAL_7cbfc9b3_4_k_cu_e92b6ded_349684cuda3std3__45__cpo3endE,(_ZN40_INTERNAL_7cbfc9b3_4_k_cu_e92b6ded_349684cuda3std3__419piecewise_constructE - _ZN40_INTERNAL_7cbfc9b3_4_k_cu_e92b6ded_349684cuda3std3__45__cpo3endE)
_ZN40_INTERNAL_7cbfc9b3_4_k_cu_e92b6ded_349684cuda3std3__45__cpo3endE:
	.zero		1
	.type		_ZN40_INTERNAL_7cbfc9b3_4_k_cu_e92b6ded_349684cuda3std3__419piecewise_constructE,@object
	.size		_ZN40_INTERNAL_7cbfc9b3_4_k_cu_e92b6ded_349684cuda3std3__419piecewise_constructE,(_ZN40_INTERNAL_7cbfc9b3_4_k_cu_e92b6ded_349684cuda3std3__45__cpo4cendE - _ZN40_INTERNAL_7cbfc9b3_4_k_cu_e92b6ded_349684cuda3std3__419piecewise_constructE)
_ZN40_INTERNAL_7cbfc9b3_4_k_cu_e92b6ded_349684cuda3std3__419piecewise_constructE:
	.zero		1
	.type		_ZN40_INTERNAL_7cbfc9b3_4_k_cu_e92b6ded_349684cuda3std3__45__cpo4cendE,@object
	.size		_ZN40_INTERNAL_7cbfc9b3_4_k_cu_e92b6ded_349684cuda3std3__45__cpo4cendE,(_ZN40_INTERNAL_7cbfc9b3_4_k_cu_e92b6ded_349684cuda3std6ranges3__45__cpo4swapE - _ZN40_INTERNAL_7cbfc9b3_4_k_cu_e92b6ded_349684cuda3std3__45__cpo4cendE)
_ZN40_INTERNAL_7cbfc9b3_4_k_cu_e92b6ded_349684cuda3std3__45__cpo4cendE:
	.zero		1
	.type		_ZN40_INTERNAL_7cbfc9b3_4_k_cu_e92b6ded_349684cuda3std6ranges3__45__cpo4swapE,@object
	.size		_ZN40_INTERNAL_7cbfc9b3_4_k_cu_e92b6ded_349684cuda3std6ranges3__45__cpo4swapE,(.L_10 - _ZN40_INTERNAL_7cbfc9b3_4_k_cu_e92b6ded_349684cuda3std6ranges3__45__cpo4swapE)
_ZN40_INTERNAL_7cbfc9b3_4_k_cu_e92b6ded_349684cuda3std6ranges3__45__cpo4swapE:
	.zero		1
.L_10:


//--------------------- .nv.constant0._ZN7cutlass13device_kernelINS_4gemm6kernel13GemmUniversalIN4cute5tupleIJiiiiEEENS1_10collective13CollectiveMmaINS1_35MainloopSm100TmaUmmaWarpSpecializedILi6ELi2ELi4ENS5_IJNS4_1CILi1EEESB_SB_EEEEENS5_IJNSA_ILi64EEESE_SE_EEENS_10bfloat16_tENS5_IJlSB_lEEESG_SH_NS4_8TiledMMAINS4_8MMA_AtomIJNS4_20SM100_MMA_F16BF16_SSISG_SG_fLi64ELi64ELNS4_4UMMA5MajorE0ELSM_0ELNSL_7ScaleInE0ELSN_0EEEEEENS4_6LayoutISC_NS5_IJNSA_ILi0EEESR_SR_EEEEENS5_IJNS4_10UnderscoreESU_SU_EEEEENS4_13SM90_TMA_LOADENS4_14ComposedLayoutINS4_7SwizzleILi3ELi4ELi3EEENS4_18smem_ptr_flag_bitsILi16EEENSQ_INS5_IJNSA_ILi8EEESE_EEENS5_IJSE_SB_EEEEEEEvNS4_8identityESX_S17_vS18_EENS_8epilogue10collective18CollectiveEpilogueINS1A_23Sm100TmaWarpSpecializedILi3ELi2ELi16ELb1ELb0EEEJSF_NS5_IJNSQ_ISE_SB_EENSQ_INSA_ILi32EEESB_EEEEESG_SH_SG_SH_NS1A_6fusion15FusionCallbacksIS1E_NS1J_17LinearCombinationISG_fSG_fLNS_15FloatRoundStyleE2EEESF_S1I_JEEENS4_5SM1004TMEM4LOAD26SM100_TMEM_LOAD_16dp256b4xESX_NSY_INSZ_ILi2ELi4ELi3EEES12_NSQ_INS5_IJS13_S1G_EEENS5_IJS1G_SB_EEEEEEENS4_17SM75_U32x4_LDSM_NENS4_14SM90_TMA_STOREES1X_NS4_17SM90_U32x4_STSM_NENS4_39AutoVectorizingCopyWithAssumedAlignmentILi128EEEEEEvvEEEEvNT_6ParamsE --------------------------
	.section	.nv.constant0._ZN7cutlass13device_kernelINS_4gemm6kernel13GemmUniversalIN4cute5tupleIJiiiiEEENS1_10collective13CollectiveMmaINS1_35MainloopSm100TmaUmmaWarpSpecializedILi6ELi2ELi4ENS5_IJNS4_1CILi1EEESB_SB_EEEEENS5_IJNSA_ILi64EEESE_SE_EEENS_10bfloat16_tENS5_IJlSB_lEEESG_SH_NS4_8TiledMMAINS4_8MMA_AtomIJNS4_20SM100_MMA_F16BF16_SSISG_SG_fLi64ELi64ELNS4_4UMMA5MajorE0ELSM_0ELNSL_7ScaleInE0ELSN_0EEEEEENS4_6LayoutISC_NS5_IJNSA_ILi0EEESR_SR_EEEEENS5_IJNS4_10UnderscoreESU_SU_EEEEENS4_13SM90_TMA_LOADENS4_14ComposedLayoutINS4_7SwizzleILi3ELi4ELi3EEENS4_18smem_ptr_flag_bitsILi16EEENSQ_INS5_IJNSA_ILi8EEESE_EEENS5_IJSE_SB_EEEEEEEvNS4_8identityESX_S17_vS18_EENS_8epilogue10collective18CollectiveEpilogueINS1A_23Sm100TmaWarpSpecializedILi3ELi2ELi16ELb1ELb0EEEJSF_NS5_IJNSQ_ISE_SB_EENSQ_INSA_ILi32EEESB_EEEEESG_SH_SG_SH_NS1A_6fusion15FusionCallbacksIS1E_NS1J_17LinearCombinationISG_fSG_fLNS_15FloatRoundStyleE2EEESF_S1I_JEEENS4_5SM1004TMEM4LOAD26SM100_TMEM_LOAD_16dp256b4xESX_NSY_INSZ_ILi2ELi4ELi3EEES12_NSQ_INS5_IJS13_S1G_EEENS5_IJS1G_SB_EEEEEEENS4_17SM75_U32x4_LDSM_NENS4_14SM90_TMA_STOREES1X_NS4_17SM90_U32x4_STSM_NENS4_39AutoVectorizingCopyWithAssumedAlignmentILi128EEEEEEvvEEEEvNT_6ParamsE,"a",@progbits
	.sectionflags	@""
	.align	4
.nv.constant0._ZN7cutlass13device_kernelINS_4gemm6kernel13GemmUniversalIN4cute5tupleIJiiiiEEENS1_10collective13CollectiveMmaINS1_35MainloopSm100TmaUmmaWarpSpecializedILi6ELi2ELi4ENS5_IJNS4_1CILi1EEESB_SB_EEEEENS5_IJNSA_ILi64EEESE_SE_EEENS_10bfloat16_tENS5_IJlSB_lEEESG_SH_NS4_8TiledMMAINS4_8MMA_AtomIJNS4_20SM100_MMA_F16BF16_SSISG_SG_fLi64ELi64ELNS4_4UMMA5MajorE0ELSM_0ELNSL_7ScaleInE0ELSN_0EEEEEENS4_6LayoutISC_NS5_IJNSA_ILi0EEESR_SR_EEEEENS5_IJNS4_10UnderscoreESU_SU_EEEEENS4_13SM90_TMA_LOADENS4_14ComposedLayoutINS4_7SwizzleILi3ELi4ELi3EEENS4_18smem_ptr_flag_bitsILi16EEENSQ_INS5_IJNSA_ILi8EEESE_EEENS5_IJSE_SB_EEEEEEEvNS4_8identityESX_S17_vS18_EENS_8epilogue10collective18CollectiveEpilogueINS1A_23Sm100TmaWarpSpecializedILi3ELi2ELi16ELb1ELb0EEEJSF_NS5_IJNSQ_ISE_SB_EENSQ_INSA_ILi32EEESB_EEEEESG_SH_SG_SH_NS1A_6fusion15FusionCallbacksIS1E_NS1J_17LinearCombinationISG_fSG_fLNS_15FloatRoundStyleE2EEESF_S1I_JEEENS4_5SM1004TMEM4LOAD26SM100_TMEM_LOAD_16dp256b4xESX_NSY_INSZ_ILi2ELi4ELi3EEES12_NSQ_INS5_IJS13_S1G_EEENS5_IJS1G_SB_EEEEEEENS4_17SM75_U32x4_LDSM_NENS4_14SM90_TMA_STOREES1X_NS4_17SM90_U32x4_STSM_NENS4_39AutoVectorizingCopyWithAssumedAlignmentILi128EEEEEEvvEEEEvNT_6ParamsE:
	.zero		2944


//--------------------- SYMBOLS --------------------------

	.type		.nv.reservedSmem.offset0,@object
	.size		.nv.reservedSmem.offset0,0x4
	.type		.nv.reservedSmem.cap,@object
	.size		.nv.reservedSmem.cap,0x4
	.type		__assertfail,@function
